	.target	sm_103a

	.elftype	@"ET_EXEC"


//--------------------- .note.nv.tkinfo           --------------------------
	.section	.note.nv.tkinfo,"",@"SHT_NOTE"
	.sectionflags	@"SHF_NOTE_NV_TKINFO"
	.tkinfo
        /*0018*/ 	.word	0x00000002
        /*0030*/ 	.string	""
        /*0030*/ 	.string	"ptxas"
        /*0030*/ 	.string	"Cuda compilation tools, release 13.0, V13.0.88"
        /*0030*/ 	.string	"Build cuda_13.0.r13.0/compiler.36424714_0"
        /*0030*/ 	.string	"-arch sm_103a -m 64 "



//--------------------- .note.nv.cuinfo           --------------------------
	.section	.note.nv.cuinfo,"",@"SHT_NOTE"
	.sectionflags	@"SHF_NOTE_NV_CUINFO"
        /*0018*/ 	.short	0x0002
        /*001a*/ 	.short	0x0067
        /*001c*/ 	.short	0x0082
	.zero		2


//--------------------- .nv.info                  --------------------------
	.section	.nv.info,"",@"SHT_CUDA_INFO"
	.align	4


	//----- nvinfo : EIATTR_REGCOUNT
	.align		4
        /*0000*/ 	.byte	0x04, 0x2f
        /*0002*/ 	.short	(.L_12 - .L_11)
	.align		4
.L_11:
        /*0004*/ 	.word	index@(_ZN7cutlass13device_kernelIN5flash19enable_sm80_to_sm89INS1_16FlashAttnFwdSm80INS1_25CollectiveMainloopFwdSm80ILi4ELi1ELb0EN4cute5tupleIJNS5_1CILi128EEENS7_ILi64EEES8_EEELi128ENS_6half_tEfNS_4arch4Sm80ELb1ELb0ELb0ELb1ELb0ELb1ELb1ELb0EEENS1_21CollectiveEpilogueFwdINS6_IJS8_S8_S9_EEENS6_IJNS7_ILi1EEESH_SH_EEESB_SD_Li128ELb1ELb1ELb0ELb0EEENS1_19SingleTileSchedulerILb1ELb0ELb1ELi128EEEEEEEEEvNT_6ParamsE)
        /*0008*/ 	.word	0x00000004


	//----- nvinfo : EIATTR_FRAME_SIZE
	.align		4
.L_12:
        /*000c*/ 	.byte	0x04, 0x11
        /*000e*/ 	.short	(.L_14 - .L_13)
	.align		4
.L_13:
        /*0010*/ 	.word	index@(_ZN7cutlass13device_kernelIN5flash19enable_sm80_to_sm89INS1_16FlashAttnFwdSm80INS1_25CollectiveMainloopFwdSm80ILi4ELi1ELb0EN4cute5tupleIJNS5_1CILi128EEENS7_ILi64EEES8_EEELi128ENS_6half_tEfNS_4arch4Sm80ELb1ELb0ELb0ELb1ELb0ELb1ELb1ELb0EEENS1_21CollectiveEpilogueFwdINS6_IJS8_S8_S9_EEENS6_IJNS7_ILi1EEESH_SH_EEESB_SD_Li128ELb1ELb1ELb0ELb0EEENS1_19SingleTileSchedulerILb1ELb0ELb1ELi128EEEEEEEEEvNT_6ParamsE)
        /*0014*/ 	.word	0x00000000


	//----- nvinfo : EIATTR_REGCOUNT
	.align		4
.L_14:
        /*0018*/ 	.byte	0x04, 0x2f
        /*001a*/ 	.short	(.L_16 - .L_15)
	.align		4
.L_15:
        /*001c*/ 	.word	index@(_ZN7cutlass13device_kernelIN5flash19enable_sm80_to_sm89INS1_16FlashAttnFwdSm80INS1_25CollectiveMainloopFwdSm80ILi4ELi1ELb0EN4cute5tupleIJNS5_1CILi128EEENS7_ILi64EEES8_EEELi128ENS_6half_tEfNS_4arch4Sm80ELb1ELb0ELb0ELb1ELb0ELb0ELb1ELb0EEENS1_21CollectiveEpilogueFwdINS6_IJS8_S8_S9_EEENS6_IJNS7_ILi1EEESH_SH_EEESB_SD_Li128ELb1ELb1ELb0ELb0EEENS1_19SingleTileSchedulerILb1ELb0ELb1ELi128EEEEEEEEEvNT_6ParamsE)
        /*0020*/ 	.word	0x00000004


	//----- nvinfo : EIATTR_FRAME_SIZE
	.align		4
.L_16:
        /*0024*/ 	.byte	0x04, 0x11
        /*0026*/ 	.short	(.L_18 - .L_17)
	.align		4
.L_17:
        /*0028*/ 	.word	index@(_ZN7cutlass13device_kernelIN5flash19enable_sm80_to_sm89INS1_16FlashAttnFwdSm80INS1_25CollectiveMainloopFwdSm80ILi4ELi1ELb0EN4cute5tupleIJNS5_1CILi128EEENS7_ILi64EEES8_EEELi128ENS_6half_tEfNS_4arch4Sm80ELb1ELb0ELb0ELb1ELb0ELb0ELb1ELb0EEENS1_21CollectiveEpilogueFwdINS6_IJS8_S8_S9_EEENS6_IJNS7_ILi1EEESH_SH_EEESB_SD_Li128ELb1ELb1ELb0ELb0EEENS1_19SingleTileSchedulerILb1ELb0ELb1ELi128EEEEEEEEEvNT_6ParamsE)
        /*002c*/ 	.word	0x00000000


	//----- nvinfo : EIATTR_REGCOUNT
	.align		4
.L_18:
        /*0030*/ 	.byte	0x04, 0x2f
        /*0032*/ 	.short	(.L_20 - .L_19)
	.align		4
.L_19:
        /*0034*/ 	.word	index@(_ZN7cutlass13device_kernelIN5flash19enable_sm80_to_sm89INS1_16FlashAttnFwdSm80INS1_25CollectiveMainloopFwdSm80ILi4ELi1ELb0EN4cute5tupleIJNS5_1CILi128EEENS7_ILi64EEES8_EEELi128ENS_6half_tEfNS_4arch4Sm80ELb1ELb0ELb0ELb0ELb0ELb0ELb1ELb0EEENS1_21CollectiveEpilogueFwdINS6_IJS8_S8_S9_EEENS6_IJNS7_ILi1EEESH_SH_EEESB_SD_Li128ELb0ELb1ELb0ELb0EEENS1_30DynamicPersistentTileSchedulerILi128ELi128ELb0ELb1ELb0EEEEEEEEEvNT_6ParamsE)
        /*0038*/ 	.word	0x00000004


	//----- nvinfo : EIATTR_FRAME_SIZE
	.align		4
.L_20:
        /*003c*/ 	.byte	0x04, 0x11
        /*003e*/ 	.short	(.L_22 - .L_21)
	.align		4
.L_21:
        /*0040*/ 	.word	index@(_ZN7cutlass13device_kernelIN5flash19enable_sm80_to_sm89INS1_16FlashAttnFwdSm80INS1_25CollectiveMainloopFwdSm80ILi4ELi1ELb0EN4cute5tupleIJNS5_1CILi128EEENS7_ILi64EEES8_EEELi128ENS_6half_tEfNS_4arch4Sm80ELb1ELb0ELb0ELb0ELb0ELb0ELb1ELb0EEENS1_21CollectiveEpilogueFwdINS6_IJS8_S8_S9_EEENS6_IJNS7_ILi1EEESH_SH_EEESB_SD_Li128ELb0ELb1ELb0ELb0EEENS1_30DynamicPersistentTileSchedulerILi128ELi128ELb0ELb1ELb0EEEEEEEEEvNT_6ParamsE)
        /*0044*/ 	.word	0x00000000


	//----- nvinfo : EIATTR_REGCOUNT
	.align		4
.L_22:
        /*0048*/ 	.byte	0x04, 0x2f
        /*004a*/ 	.short	(.L_24 - .L_23)
	.align		4
.L_23:
        /*004c*/ 	.word	index@(_ZN7cutlass13device_kernelIN5flash19enable_sm80_to_sm89INS1_16FlashAttnFwdSm80INS1_25CollectiveMainloopFwdSm80ILi4ELi1ELb0EN4cute5tupleIJNS5_1CILi128EEENS7_ILi48EEES8_EEELi128ENS_6half_tEfNS_4arch4Sm80ELb0ELb1ELb0ELb1ELb0ELb1ELb1ELb0EEENS1_21CollectiveEpilogueFwdINS6_IJS8_S8_S9_EEENS6_IJNS7_ILi1EEESH_SH_EEESB_SD_Li128ELb1ELb1ELb0ELb0EEENS1_19SingleTileSchedulerILb1ELb0ELb1ELi128EEEEEEEEEvNT_6ParamsE)
        /*0050*/ 	.word	0x00000004


	//----- nvinfo : EIATTR_FRAME_SIZE
	.align		4
.L_24:
        /*0054*/ 	.byte	0x04, 0x11
        /*0056*/ 	.short	(.L_26 - .L_25)
	.align		4
.L_25:
        /*0058*/ 	.word	index@(_ZN7cutlass13device_kernelIN5flash19enable_sm80_to_sm89INS1_16FlashAttnFwdSm80INS1_25CollectiveMainloopFwdSm80ILi4ELi1ELb0EN4cute5tupleIJNS5_1CILi128EEENS7_ILi48EEES8_EEELi128ENS_6half_tEfNS_4arch4Sm80ELb0ELb1ELb0ELb1ELb0ELb1ELb1ELb0EEENS1_21CollectiveEpilogueFwdINS6_IJS8_S8_S9_EEENS6_IJNS7_ILi1EEESH_SH_EEESB_SD_Li128ELb1ELb1ELb0ELb0EEENS1_19SingleTileSchedulerILb1ELb0ELb1ELi128EEEEEEEEEvNT_6ParamsE)
        /*005c*/ 	.word	0x00000000


	//----- nvinfo : EIATTR_REGCOUNT
	.align		4
.L_26:
        /*0060*/ 	.byte	0x04, 0x2f
        /*0062*/ 	.short	(.L_28 - .L_27)
	.align		4
.L_27:
        /*0064*/ 	.word	index@(_ZN7cutlass13device_kernelIN5flash19enable_sm80_to_sm89INS1_16FlashAttnFwdSm80INS1_25CollectiveMainloopFwdSm80ILi4ELi1ELb0EN4cute5tupleIJNS5_1CILi128EEENS7_ILi48EEES8_EEELi128ENS_6half_tEfNS_4arch4Sm80ELb0ELb1ELb0ELb1ELb0ELb0ELb1ELb0EEENS1_21CollectiveEpilogueFwdINS6_IJS8_S8_S9_EEENS6_IJNS7_ILi1EEESH_SH_EEESB_SD_Li128ELb1ELb1ELb0ELb0EEENS1_19SingleTileSchedulerILb1ELb0ELb1ELi128EEEEEEEEEvNT_6ParamsE)
        /*0068*/ 	.word	0x00000004


	//----- nvinfo : EIATTR_FRAME_SIZE
	.align		4
.L_28:
        /*006c*/ 	.byte	0x04, 0x11
        /*006e*/ 	.short	(.L_30 - .L_29)
	.align		4
.L_29:
        /*0070*/ 	.word	index@(_ZN7cutlass13device_kernelIN5flash19enable_sm80_to_sm89INS1_16FlashAttnFwdSm80INS1_25CollectiveMainloopFwdSm80ILi4ELi1ELb0EN4cute5tupleIJNS5_1CILi128EEENS7_ILi48EEES8_EEELi128ENS_6half_tEfNS_4arch4Sm80ELb0ELb1ELb0ELb1ELb0ELb0ELb1ELb0EEENS1_21CollectiveEpilogueFwdINS6_IJS8_S8_S9_EEENS6_IJNS7_ILi1EEESH_SH_EEESB_SD_Li128ELb1ELb1ELb0ELb0EEENS1_19SingleTileSchedulerILb1ELb0ELb1ELi128EEEEEEEEEvNT_6ParamsE)
        /*0074*/ 	.word	0x00000000


	//----- nvinfo : EIATTR_REGCOUNT
	.align		4
.L_30:
        /*0078*/ 	.byte	0x04, 0x2f
        /*007a*/ 	.short	(.L_32 - .L_31)
	.align		4
.L_31:
        /*007c*/ 	.word	index@(_ZN7cutlass13device_kernelIN5flash19enable_sm80_to_sm89INS1_16FlashAttnFwdSm80INS1_25CollectiveMainloopFwdSm80ILi4ELi1ELb0EN4cute5tupleIJNS5_1CILi128EEENS7_ILi48EEES8_EEELi128ENS_6half_tEfNS_4arch4Sm80ELb0ELb1ELb0ELb0ELb0ELb0ELb1ELb0EEENS1_21CollectiveEpilogueFwdINS6_IJS8_S8_S9_EEENS6_IJNS7_ILi1EEESH_SH_EEESB_SD_Li128ELb0ELb1ELb0ELb0EEENS1_19SingleTileSchedulerILb0ELb0ELb1ELi128EEEEEEEEEvNT_6ParamsE)
        /*0080*/ 	.word	0x00000004


	//----- nvinfo : EIATTR_FRAME_SIZE
	.align		4
.L_32:
        /*0084*/ 	.byte	0x04, 0x11
        /*0086*/ 	.short	(.L_34 - .L_33)
	.align		4
.L_33:
        /*0088*/ 	.word	index@(_ZN7cutlass13device_kernelIN5flash19enable_sm80_to_sm89INS1_16FlashAttnFwdSm80INS1_25CollectiveMainloopFwdSm80ILi4ELi1ELb0EN4cute5tupleIJNS5_1CILi128EEENS7_ILi48EEES8_EEELi128ENS_6half_tEfNS_4arch4Sm80ELb0ELb1ELb0ELb0ELb0ELb0ELb1ELb0EEENS1_21CollectiveEpilogueFwdINS6_IJS8_S8_S9_EEENS6_IJNS7_ILi1EEESH_SH_EEESB_SD_Li128ELb0ELb1ELb0ELb0EEENS1_19SingleTileSchedulerILb0ELb0ELb1ELi128EEEEEEEEEvNT_6ParamsE)
        /*008c*/ 	.word	0x00000000


	//----- nvinfo : EIATTR_REGCOUNT
	.align		4
.L_34:
        /*0090*/ 	.byte	0x04, 0x2f
        /*0092*/ 	.short	(.L_36 - .L_35)
	.align		4
.L_35:
        /*0094*/ 	.word	index@(_ZN7cutlass13device_kernelIN5flash19enable_sm80_to_sm89INS1_16FlashAttnFwdSm80INS1_25CollectiveMainloopFwdSm80ILi4ELi1ELb0EN4cute5tupleIJNS5_1CILi128EEENS7_ILi64EEES8_EEELi128ENS_6half_tEfNS_4arch4Sm80ELb0ELb0ELb0ELb1ELb0ELb1ELb1ELb0EEENS1_21CollectiveEpilogueFwdINS6_IJS8_S8_S9_EEENS6_IJNS7_ILi1EEESH_SH_EEESB_SD_Li128ELb1ELb1ELb0ELb0EEENS1_19SingleTileSchedulerILb1ELb0ELb1ELi128EEEEEEEEEvNT_6ParamsE)
        /*0098*/ 	.word	0x00000004


	//----- nvinfo : EIATTR_FRAME_SIZE
	.align		4
.L_36:
        /*009c*/ 	.byte	0x04, 0x11
        /*009e*/ 	.short	(.L_38 - .L_37)
	.align		4
.L_37:
        /*00a0*/ 	.word	index@(_ZN7cutlass13device_kernelIN5flash19enable_sm80_to_sm89INS1_16FlashAttnFwdSm80INS1_25CollectiveMainloopFwdSm80ILi4ELi1ELb0EN4cute5tupleIJNS5_1CILi128EEENS7_ILi64EEES8_EEELi128ENS_6half_tEfNS_4arch4Sm80ELb0ELb0ELb0ELb1ELb0ELb1ELb1ELb0EEENS1_21CollectiveEpilogueFwdINS6_IJS8_S8_S9_EEENS6_IJNS7_ILi1EEESH_SH_EEESB_SD_Li128ELb1ELb1ELb0ELb0EEENS1_19SingleTileSchedulerILb1ELb0ELb1ELi128EEEEEEEEEvNT_6ParamsE)
        /*00a4*/ 	.word	0x00000000


	//----- nvinfo : EIATTR_REGCOUNT
	.align		4
.L_38:
        /*00a8*/ 	.byte	0x04, 0x2f
        /*00aa*/ 	.short	(.L_40 - .L_39)
	.align		4
.L_39:
        /*00ac*/ 	.word	index@(_ZN7cutlass13device_kernelIN5flash19enable_sm80_to_sm89INS1_16FlashAttnFwdSm80INS1_25CollectiveMainloopFwdSm80ILi4ELi1ELb0EN4cute5tupleIJNS5_1CILi128EEENS7_ILi64EEES8_EEELi128ENS_6half_tEfNS_4arch4Sm80ELb0ELb0ELb0ELb1ELb0ELb0ELb1ELb0EEENS1_21CollectiveEpilogueFwdINS6_IJS8_S8_S9_EEENS6_IJNS7_ILi1EEESH_SH_EEESB_SD_Li128ELb1ELb1ELb0ELb0EEENS1_19SingleTileSchedulerILb1ELb0ELb1ELi128EEEEEEEEEvNT_6ParamsE)
        /*00b0*/ 	.word	0x00000004


	//----- nvinfo : EIATTR_FRAME_SIZE
	.align		4
.L_40:
        /*00b4*/ 	.byte	0x04, 0x11
        /*00b6*/ 	.short	(.L_42 - .L_41)
	.align		4
.L_41:
        /*00b8*/ 	.word	index@(_ZN7cutlass13device_kernelIN5flash19enable_sm80_to_sm89INS1_16FlashAttnFwdSm80INS1_25CollectiveMainloopFwdSm80ILi4ELi1ELb0EN4cute5tupleIJNS5_1CILi128EEENS7_ILi64EEES8_EEELi128ENS_6half_tEfNS_4arch4Sm80ELb0ELb0ELb0ELb1ELb0ELb0ELb1ELb0EEENS1_21CollectiveEpilogueFwdINS6_IJS8_S8_S9_EEENS6_IJNS7_ILi1EEESH_SH_EEESB_SD_Li128ELb1ELb1ELb0ELb0EEENS1_19SingleTileSchedulerILb1ELb0ELb1ELi128EEEEEEEEEvNT_6ParamsE)
        /*00bc*/ 	.word	0x00000000


	//----- nvinfo : EIATTR_REGCOUNT
	.align		4
.L_42:
        /*00c0*/ 	.byte	0x04, 0x2f
        /*00c2*/ 	.short	(.L_44 - .L_43)
	.align		4
.L_43:
        /*00c4*/ 	.word	index@(_ZN7cutlass13device_kernelIN5flash19enable_sm80_to_sm89INS1_16FlashAttnFwdSm80INS1_25CollectiveMainloopFwdSm80ILi4ELi1ELb0EN4cute5tupleIJNS5_1CILi128EEENS7_ILi64EEES8_EEELi128ENS_6half_tEfNS_4arch4Sm80ELb0ELb0ELb0ELb0ELb0ELb0ELb1ELb0EEENS1_21CollectiveEpilogueFwdINS6_IJS8_S8_S9_EEENS6_IJNS7_ILi1EEESH_SH_EEESB_SD_Li128ELb0ELb1ELb0ELb0EEENS1_19SingleTileSchedulerILb0ELb0ELb1ELi128EEEEEEEEEvNT_6ParamsE)
        /*00c8*/ 	.word	0x00000004


	//----- nvinfo : EIATTR_FRAME_SIZE
	.align		4
.L_44:
        /*00cc*/ 	.byte	0x04, 0x11
        /*00ce*/ 	.short	(.L_46 - .L_45)
	.align		4
.L_45:
        /*00d0*/ 	.word	index@(_ZN7cutlass13device_kernelIN5flash19enable_sm80_to_sm89INS1_16FlashAttnFwdSm80INS1_25CollectiveMainloopFwdSm80ILi4ELi1ELb0EN4cute5tupleIJNS5_1CILi128EEENS7_ILi64EEES8_EEELi128ENS_6half_tEfNS_4arch4Sm80ELb0ELb0ELb0ELb0ELb0ELb0ELb1ELb0EEENS1_21CollectiveEpilogueFwdINS6_IJS8_S8_S9_EEENS6_IJNS7_ILi1EEESH_SH_EEESB_SD_Li128ELb0ELb1ELb0ELb0EEENS1_19SingleTileSchedulerILb0ELb0ELb1ELi128EEEEEEEEEvNT_6ParamsE)
        /*00d4*/ 	.word	0x00000000


	//----- nvinfo : EIATTR_REGCOUNT
	.align		4
.L_46:
        /*00d8*/ 	.byte	0x04, 0x2f
        /*00da*/ 	.short	(.L_48 - .L_47)
	.align		4
.L_47:
        /*00dc*/ 	.word	index@(_ZN7cutlass13device_kernelIN5flash19enable_sm80_to_sm89INS1_16FlashAttnFwdSm80INS1_25CollectiveMainloopFwdSm80ILi8ELi1ELb1EN4cute5tupleIJNS5_1CILi128EEES8_S8_EEELi128ENS_6half_tEfNS_4arch4Sm80ELb1ELb0ELb0ELb1ELb0ELb1ELb1ELb0EEENS1_21CollectiveEpilogueFwdIS9_NS6_IJNS7_ILi1EEESF_SF_EEESA_SC_Li256ELb1ELb1ELb0ELb0EEENS1_19SingleTileSchedulerILb1ELb0ELb1ELi128EEEEEEEEEvNT_6ParamsE)
        /*00e0*/ 	.word	0x00000004


	//----- nvinfo : EIATTR_FRAME_SIZE
	.align		4
.L_48:
        /*00e4*/ 	.byte	0x04, 0x11
        /*00e6*/ 	.short	(.L_50 - .L_49)
	.align		4
.L_49:
        /*00e8*/ 	.word	index@(_ZN7cutlass13device_kernelIN5flash19enable_sm80_to_sm89INS1_16FlashAttnFwdSm80INS1_25CollectiveMainloopFwdSm80ILi8ELi1ELb1EN4cute5tupleIJNS5_1CILi128EEES8_S8_EEELi128ENS_6half_tEfNS_4arch4Sm80ELb1ELb0ELb0ELb1ELb0ELb1ELb1ELb0EEENS1_21CollectiveEpilogueFwdIS9_NS6_IJNS7_ILi1EEESF_SF_EEESA_SC_Li256ELb1ELb1ELb0ELb0EEENS1_19SingleTileSchedulerILb1ELb0ELb1ELi128EEEEEEEEEvNT_6ParamsE)
        /*00ec*/ 	.word	0x00000000


	//----- nvinfo : EIATTR_REGCOUNT
	.align		4
.L_50:
        /*00f0*/ 	.byte	0x04, 0x2f
        /*00f2*/ 	.short	(.L_52 - .L_51)
	.align		4
.L_51:
        /*00f4*/ 	.word	index@(_ZN7cutlass13device_kernelIN5flash19enable_sm80_to_sm89INS1_16FlashAttnFwdSm80INS1_25CollectiveMainloopFwdSm80ILi8ELi1ELb1EN4cute5tupleIJNS5_1CILi128EEES8_S8_EEELi128ENS_6half_tEfNS_4arch4Sm80ELb1ELb0ELb0ELb1ELb0ELb0ELb1ELb0EEENS1_21CollectiveEpilogueFwdIS9_NS6_IJNS7_ILi1EEESF_SF_EEESA_SC_Li256ELb1ELb1ELb0ELb0EEENS1_19SingleTileSchedulerILb1ELb0ELb1ELi128EEEEEEEEEvNT_6ParamsE)
        /*00f8*/ 	.word	0x00000004


	//----- nvinfo : EIATTR_FRAME_SIZE
	.align		4
.L_52:
        /*00fc*/ 	.byte	0x04, 0x11
        /*00fe*/ 	.short	(.L_54 - .L_53)
	.align		4
.L_53:
        /*0100*/ 	.word	index@(_ZN7cutlass13device_kernelIN5flash19enable_sm80_to_sm89INS1_16FlashAttnFwdSm80INS1_25CollectiveMainloopFwdSm80ILi8ELi1ELb1EN4cute5tupleIJNS5_1CILi128EEES8_S8_EEELi128ENS_6half_tEfNS_4arch4Sm80ELb1ELb0ELb0ELb1ELb0ELb0ELb1ELb0EEENS1_21CollectiveEpilogueFwdIS9_NS6_IJNS7_ILi1EEESF_SF_EEESA_SC_Li256ELb1ELb1ELb0ELb0EEENS1_19SingleTileSchedulerILb1ELb0ELb1ELi128EEEEEEEEEvNT_6ParamsE)
        /*0104*/ 	.word	0x00000000


	//----- nvinfo : EIATTR_REGCOUNT
	.align		4
.L_54:
        /*0108*/ 	.byte	0x04, 0x2f
        /*010a*/ 	.short	(.L_56 - .L_55)
	.align		4
.L_55:
        /*010c*/ 	.word	index@(_ZN7cutlass13device_kernelIN5flash19enable_sm80_to_sm89INS1_16FlashAttnFwdSm80INS1_25CollectiveMainloopFwdSm80ILi8ELi1ELb1EN4cute5tupleIJNS5_1CILi128EEES8_S8_EEELi128ENS_6half_tEfNS_4arch4Sm80ELb1ELb0ELb0ELb0ELb0ELb0ELb1ELb0EEENS1_21CollectiveEpilogueFwdIS9_NS6_IJNS7_ILi1EEESF_SF_EEESA_SC_Li256ELb0ELb1ELb0ELb0EEENS1_30DynamicPersistentTileSchedulerILi256ELi256ELb0ELb1ELb0EEEEEEEEEvNT_6ParamsE)
        /*0110*/ 	.word	0x00000004


	//----- nvinfo : EIATTR_FRAME_SIZE
	.align		4
.L_56:
        /*0114*/ 	.byte	0x04, 0x11
        /*0116*/ 	.short	(.L_58 - .L_57)
	.align		4
.L_57:
        /*0118*/ 	.word	index@(_ZN7cutlass13device_kernelIN5flash19enable_sm80_to_sm89INS1_16FlashAttnFwdSm80INS1_25CollectiveMainloopFwdSm80ILi8ELi1ELb1EN4cute5tupleIJNS5_1CILi128EEES8_S8_EEELi128ENS_6half_tEfNS_4arch4Sm80ELb1ELb0ELb0ELb0ELb0ELb0ELb1ELb0EEENS1_21CollectiveEpilogueFwdIS9_NS6_IJNS7_ILi1EEESF_SF_EEESA_SC_Li256ELb0ELb1ELb0ELb0EEENS1_30DynamicPersistentTileSchedulerILi256ELi256ELb0ELb1ELb0EEEEEEEEEvNT_6ParamsE)
        /*011c*/ 	.word	0x00000000


	//----- nvinfo : EIATTR_REGCOUNT
	.align		4
.L_58:
        /*0120*/ 	.byte	0x04, 0x2f
        /*0122*/ 	.short	(.L_60 - .L_59)
	.align		4
.L_59:
        /*0124*/ 	.word	index@(_ZN7cutlass13device_kernelIN5flash19enable_sm80_to_sm89INS1_16FlashAttnFwdSm80INS1_25CollectiveMainloopFwdSm80ILi8ELi1ELb1EN4cute5tupleIJNS5_1CILi128EEENS7_ILi96EEES8_EEELi128ENS_6half_tEfNS_4arch4Sm80ELb0ELb1ELb0ELb1ELb0ELb1ELb1ELb0EEENS1_21CollectiveEpilogueFwdINS6_IJS8_S8_S9_EEENS6_IJNS7_ILi1EEESH_SH_EEESB_SD_Li256ELb1ELb1ELb0ELb0EEENS1_19SingleTileSchedulerILb1ELb0ELb1ELi128EEEEEEEEEvNT_6ParamsE)
        /*0128*/ 	.word	0x00000004


	//----- nvinfo : EIATTR_FRAME_SIZE
	.align		4
.L_60:
        /*012c*/ 	.byte	0x04, 0x11
        /*012e*/ 	.short	(.L_62 - .L_61)
	.align		4
.L_61:
        /*0130*/ 	.word	index@(_ZN7cutlass13device_kernelIN5flash19enable_sm80_to_sm89INS1_16FlashAttnFwdSm80INS1_25CollectiveMainloopFwdSm80ILi8ELi1ELb1EN4cute5tupleIJNS5_1CILi128EEENS7_ILi96EEES8_EEELi128ENS_6half_tEfNS_4arch4Sm80ELb0ELb1ELb0ELb1ELb0ELb1ELb1ELb0EEENS1_21CollectiveEpilogueFwdINS6_IJS8_S8_S9_EEENS6_IJNS7_ILi1EEESH_SH_EEESB_SD_Li256ELb1ELb1ELb0ELb0EEENS1_19SingleTileSchedulerILb1ELb0ELb1ELi128EEEEEEEEEvNT_6ParamsE)
        /*0134*/ 	.word	0x00000000


	//----- nvinfo : EIATTR_REGCOUNT
	.align		4
.L_62:
        /*0138*/ 	.byte	0x04, 0x2f
        /*013a*/ 	.short	(.L_64 - .L_63)
	.align		4
.L_63:
        /*013c*/ 	.word	index@(_ZN7cutlass13device_kernelIN5flash19enable_sm80_to_sm89INS1_16FlashAttnFwdSm80INS1_25CollectiveMainloopFwdSm80ILi8ELi1ELb1EN4cute5tupleIJNS5_1CILi128EEENS7_ILi96EEES8_EEELi128ENS_6half_tEfNS_4arch4Sm80ELb0ELb1ELb0ELb1ELb0ELb0ELb1ELb0EEENS1_21CollectiveEpilogueFwdINS6_IJS8_S8_S9_EEENS6_IJNS7_ILi1EEESH_SH_EEESB_SD_Li256ELb1ELb1ELb0ELb0EEENS1_19SingleTileSchedulerILb1ELb0ELb1ELi128EEEEEEEEEvNT_6ParamsE)
        /*0140*/ 	.word	0x00000004


	//----- nvinfo : EIATTR_FRAME_SIZE
	.align		4
.L_64:
        /*0144*/ 	.byte	0x04, 0x11
        /*0146*/ 	.short	(.L_66 - .L_65)
	.align		4
.L_65:
        /*0148*/ 	.word	index@(_ZN7cutlass13device_kernelIN5flash19enable_sm80_to_sm89INS1_16FlashAttnFwdSm80INS1_25CollectiveMainloopFwdSm80ILi8ELi1ELb1EN4cute5tupleIJNS5_1CILi128EEENS7_ILi96EEES8_EEELi128ENS_6half_tEfNS_4arch4Sm80ELb0ELb1ELb0ELb1ELb0ELb0ELb1ELb0EEENS1_21CollectiveEpilogueFwdINS6_IJS8_S8_S9_EEENS6_IJNS7_ILi1EEESH_SH_EEESB_SD_Li256ELb1ELb1ELb0ELb0EEENS1_19SingleTileSchedulerILb1ELb0ELb1ELi128EEEEEEEEEvNT_6ParamsE)
        /*014c*/ 	.word	0x00000000


	//----- nvinfo : EIATTR_REGCOUNT
	.align		4
.L_66:
        /*0150*/ 	.byte	0x04, 0x2f
        /*0152*/ 	.short	(.L_68 - .L_67)
	.align		4
.L_67:
        /*0154*/ 	.word	index@(_ZN7cutlass13device_kernelIN5flash19enable_sm80_to_sm89INS1_16FlashAttnFwdSm80INS1_25CollectiveMainloopFwdSm80ILi8ELi1ELb1EN4cute5tupleIJNS5_1CILi128EEENS7_ILi96EEES8_EEELi128ENS_6half_tEfNS_4arch4Sm80ELb0ELb1ELb0ELb0ELb0ELb0ELb1ELb0EEENS1_21CollectiveEpilogueFwdINS6_IJS8_S8_S9_EEENS6_IJNS7_ILi1EEESH_SH_EEESB_SD_Li256ELb0ELb1ELb0ELb0EEENS1_19SingleTileSchedulerILb0ELb0ELb1ELi128EEEEEEEEEvNT_6ParamsE)
        /*0158*/ 	.word	0x00000004


	//----- nvinfo : EIATTR_FRAME_SIZE
	.align		4
.L_68:
        /*015c*/ 	.byte	0x04, 0x11
        /*015e*/ 	.short	(.L_70 - .L_69)
	.align		4
.L_69:
        /*0160*/ 	.word	index@(_ZN7cutlass13device_kernelIN5flash19enable_sm80_to_sm89INS1_16FlashAttnFwdSm80INS1_25CollectiveMainloopFwdSm80ILi8ELi1ELb1EN4cute5tupleIJNS5_1CILi128EEENS7_ILi96EEES8_EEELi128ENS_6half_tEfNS_4arch4Sm80ELb0ELb1ELb0ELb0ELb0ELb0ELb1ELb0EEENS1_21CollectiveEpilogueFwdINS6_IJS8_S8_S9_EEENS6_IJNS7_ILi1EEESH_SH_EEESB_SD_Li256ELb0ELb1ELb0ELb0EEENS1_19SingleTileSchedulerILb0ELb0ELb1ELi128EEEEEEEEEvNT_6ParamsE)
        /*0164*/ 	.word	0x00000000


	//----- nvinfo : EIATTR_REGCOUNT
	.align		4
.L_70:
        /*0168*/ 	.byte	0x04, 0x2f
        /*016a*/ 	.short	(.L_72 - .L_71)
	.align		4
.L_71:
        /*016c*/ 	.word	index@(_ZN7cutlass13device_kernelIN5flash19enable_sm80_to_sm89INS1_16FlashAttnFwdSm80INS1_25CollectiveMainloopFwdSm80ILi8ELi1ELb1EN4cute5tupleIJNS5_1CILi128EEES8_S8_EEELi128ENS_6half_tEfNS_4arch4Sm80ELb0ELb0ELb0ELb1ELb0ELb1ELb1ELb0EEENS1_21CollectiveEpilogueFwdIS9_NS6_IJNS7_ILi1EEESF_SF_EEESA_SC_Li256ELb1ELb1ELb0ELb0EEENS1_19SingleTileSchedulerILb1ELb0ELb1ELi128EEEEEEEEEvNT_6ParamsE)
        /*0170*/ 	.word	0x00000004


	//----- nvinfo : EIATTR_FRAME_SIZE
	.align		4
.L_72:
        /*0174*/ 	.byte	0x04, 0x11
        /*0176*/ 	.short	(.L_74 - .L_73)
	.align		4
.L_73:
        /*0178*/ 	.word	index@(_ZN7cutlass13device_kernelIN5flash19enable_sm80_to_sm89INS1_16FlashAttnFwdSm80INS1_25CollectiveMainloopFwdSm80ILi8ELi1ELb1EN4cute5tupleIJNS5_1CILi128EEES8_S8_EEELi128ENS_6half_tEfNS_4arch4Sm80ELb0ELb0ELb0ELb1ELb0ELb1ELb1ELb0EEENS1_21CollectiveEpilogueFwdIS9_NS6_IJNS7_ILi1EEESF_SF_EEESA_SC_Li256ELb1ELb1ELb0ELb0EEENS1_19SingleTileSchedulerILb1ELb0ELb1ELi128EEEEEEEEEvNT_6ParamsE)
        /*017c*/ 	.word	0x00000000


	//----- nvinfo : EIATTR_REGCOUNT
	.align		4
.L_74:
        /*0180*/ 	.byte	0x04, 0x2f
        /*0182*/ 	.short	(.L_76 - .L_75)
	.align		4
.L_75:
        /*0184*/ 	.word	index@(_ZN7cutlass13device_kernelIN5flash19enable_sm80_to_sm89INS1_16FlashAttnFwdSm80INS1_25CollectiveMainloopFwdSm80ILi8ELi1ELb1EN4cute5tupleIJNS5_1CILi128EEES8_S8_EEELi128ENS_6half_tEfNS_4arch4Sm80ELb0ELb0ELb0ELb1ELb0ELb0ELb1ELb0EEENS1_21CollectiveEpilogueFwdIS9_NS6_IJNS7_ILi1EEESF_SF_EEESA_SC_Li256ELb1ELb1ELb0ELb0EEENS1_19SingleTileSchedulerILb1ELb0ELb1ELi128EEEEEEEEEvNT_6ParamsE)
        /*0188*/ 	.word	0x00000004


	//----- nvinfo : EIATTR_FRAME_SIZE
	.align		4
.L_76:
        /*018c*/ 	.byte	0x04, 0x11
        /*018e*/ 	.short	(.L_78 - .L_77)
	.align		4
.L_77:
        /*0190*/ 	.word	index@(_ZN7cutlass13device_kernelIN5flash19enable_sm80_to_sm89INS1_16FlashAttnFwdSm80INS1_25CollectiveMainloopFwdSm80ILi8ELi1ELb1EN4cute5tupleIJNS5_1CILi128EEES8_S8_EEELi128ENS_6half_tEfNS_4arch4Sm80ELb0ELb0ELb0ELb1ELb0ELb0ELb1ELb0EEENS1_21CollectiveEpilogueFwdIS9_NS6_IJNS7_ILi1EEESF_SF_EEESA_SC_Li256ELb1ELb1ELb0ELb0EEENS1_19SingleTileSchedulerILb1ELb0ELb1ELi128EEEEEEEEEvNT_6ParamsE)
        /*0194*/ 	.word	0x00000000


	//----- nvinfo : EIATTR_REGCOUNT
	.align		4
.L_78:
        /*0198*/ 	.byte	0x04, 0x2f
        /*019a*/ 	.short	(.L_80 - .L_79)
	.align		4
.L_79:
        /*019c*/ 	.word	index@(_ZN7cutlass13device_kernelIN5flash19enable_sm80_to_sm89INS1_16FlashAttnFwdSm80INS1_25CollectiveMainloopFwdSm80ILi8ELi1ELb1EN4cute5tupleIJNS5_1CILi128EEES8_S8_EEELi128ENS_6half_tEfNS_4arch4Sm80ELb0ELb0ELb0ELb0ELb0ELb0ELb1ELb0EEENS1_21CollectiveEpilogueFwdIS9_NS6_IJNS7_ILi1EEESF_SF_EEESA_SC_Li256ELb0ELb1ELb0ELb0EEENS1_19SingleTileSchedulerILb0ELb0ELb1ELi128EEEEEEEEEvNT_6ParamsE)
        /*01a0*/ 	.word	0x00000004


	//----- nvinfo : EIATTR_FRAME_SIZE
	.align		4
.L_80:
        /*01a4*/ 	.byte	0x04, 0x11
        /*01a6*/ 	.short	(.L_82 - .L_81)
	.align		4
.L_81:
        /*01a8*/ 	.word	index@(_ZN7cutlass13device_kernelIN5flash19enable_sm80_to_sm89INS1_16FlashAttnFwdSm80INS1_25CollectiveMainloopFwdSm80ILi8ELi1ELb1EN4cute5tupleIJNS5_1CILi128EEES8_S8_EEELi128ENS_6half_tEfNS_4arch4Sm80ELb0ELb0ELb0ELb0ELb0ELb0ELb1ELb0EEENS1_21CollectiveEpilogueFwdIS9_NS6_IJNS7_ILi1EEESF_SF_EEESA_SC_Li256ELb0ELb1ELb0ELb0EEENS1_19SingleTileSchedulerILb0ELb0ELb1ELi128EEEEEEEEEvNT_6ParamsE)
        /*01ac*/ 	.word	0x00000000


	//----- nvinfo : EIATTR_MIN_STACK_SIZE
	.align		4
.L_82:
        /*01b0*/ 	.byte	0x04, 0x12
        /*01b2*/ 	.short	(.L_84 - .L_83)
	.align		4
.L_83:
        /*01b4*/ 	.word	index@(_ZN7cutlass13device_kernelIN5flash19enable_sm80_to_sm89INS1_16FlashAttnFwdSm80INS1_25CollectiveMainloopFwdSm80ILi8ELi1ELb1EN4cute5tupleIJNS5_1CILi128EEES8_S8_EEELi128ENS_6half_tEfNS_4arch4Sm80ELb0ELb0ELb0ELb0ELb0ELb0ELb1ELb0EEENS1_21CollectiveEpilogueFwdIS9_NS6_IJNS7_ILi1EEESF_SF_EEESA_SC_Li256ELb0ELb1ELb0ELb0EEENS1_19SingleTileSchedulerILb0ELb0ELb1ELi128EEEEEEEEEvNT_6ParamsE)
        /*01b8*/ 	.word	0x00000000


	//----- nvinfo : EIATTR_MIN_STACK_SIZE
	.align		4
.L_84:
        /*01bc*/ 	.byte	0x04, 0x12
        /*01be*/ 	.short	(.L_86 - .L_85)
	.align		4
.L_85:
        /*01c0*/ 	.word	index@(_ZN7cutlass13device_kernelIN5flash19enable_sm80_to_sm89INS1_16FlashAttnFwdSm80INS1_25CollectiveMainloopFwdSm80ILi8ELi1ELb1EN4cute5tupleIJNS5_1CILi128EEES8_S8_EEELi128ENS_6half_tEfNS_4arch4Sm80ELb0ELb0ELb0ELb1ELb0ELb0ELb1ELb0EEENS1_21CollectiveEpilogueFwdIS9_NS6_IJNS7_ILi1EEESF_SF_EEESA_SC_Li256ELb1ELb1ELb0ELb0EEENS1_19SingleTileSchedulerILb1ELb0ELb1ELi128EEEEEEEEEvNT_6ParamsE)
        /*01c4*/ 	.word	0x00000000


	//----- nvinfo : EIATTR_MIN_STACK_SIZE
	.align		4
.L_86:
        /*01c8*/ 	.byte	0x04, 0x12
        /*01ca*/ 	.short	(.L_88 - .L_87)
	.align		4
.L_87:
        /*01cc*/ 	.word	index@(_ZN7cutlass13device_kernelIN5flash19enable_sm80_to_sm89INS1_16FlashAttnFwdSm80INS1_25CollectiveMainloopFwdSm80ILi8ELi1ELb1EN4cute5tupleIJNS5_1CILi128EEES8_S8_EEELi128ENS_6half_tEfNS_4arch4Sm80ELb0ELb0ELb0ELb1ELb0ELb1ELb1ELb0EEENS1_21CollectiveEpilogueFwdIS9_NS6_IJNS7_ILi1EEESF_SF_EEESA_SC_Li256ELb1ELb1ELb0ELb0EEENS1_19SingleTileSchedulerILb1ELb0ELb1ELi128EEEEEEEEEvNT_6ParamsE)
        /*01d0*/ 	.word	0x00000000


	//----- nvinfo : EIATTR_MIN_STACK_SIZE
	.align		4
.L_88:
        /*01d4*/ 	.byte	0x04, 0x12
        /*01d6*/ 	.short	(.L_90 - .L_89)
	.align		4
.L_89:
        /*01d8*/ 	.word	index@(_ZN7cutlass13device_kernelIN5flash19enable_sm80_to_sm89INS1_16FlashAttnFwdSm80INS1_25CollectiveMainloopFwdSm80ILi8ELi1ELb1EN4cute5tupleIJNS5_1CILi128EEENS7_ILi96EEES8_EEELi128ENS_6half_tEfNS_4arch4Sm80ELb0ELb1ELb0ELb0ELb0ELb0ELb1ELb0EEENS1_21CollectiveEpilogueFwdINS6_IJS8_S8_S9_EEENS6_IJNS7_ILi1EEESH_SH_EEESB_SD_Li256ELb0ELb1ELb0ELb0EEENS1_19SingleTileSchedulerILb0ELb0ELb1ELi128EEEEEEEEEvNT_6ParamsE)
        /*01dc*/ 	.word	0x00000000


	//----- nvinfo : EIATTR_MIN_STACK_SIZE
	.align		4
.L_90:
        /*01e0*/ 	.byte	0x04, 0x12
        /*01e2*/ 	.short	(.L_92 - .L_91)
	.align		4
.L_91:
        /*01e4*/ 	.word	index@(_ZN7cutlass13device_kernelIN5flash19enable_sm80_to_sm89INS1_16FlashAttnFwdSm80INS1_25CollectiveMainloopFwdSm80ILi8ELi1ELb1EN4cute5tupleIJNS5_1CILi128EEENS7_ILi96EEES8_EEELi128ENS_6half_tEfNS_4arch4Sm80ELb0ELb1ELb0ELb1ELb0ELb0ELb1ELb0EEENS1_21CollectiveEpilogueFwdINS6_IJS8_S8_S9_EEENS6_IJNS7_ILi1EEESH_SH_EEESB_SD_Li256ELb1ELb1ELb0ELb0EEENS1_19SingleTileSchedulerILb1ELb0ELb1ELi128EEEEEEEEEvNT_6ParamsE)
        /*01e8*/ 	.word	0x00000000


	//----- nvinfo : EIATTR_MIN_STACK_SIZE
	.align		4
.L_92:
        /*01ec*/ 	.byte	0x04, 0x12
        /*01ee*/ 	.short	(.L_94 - .L_93)
	.align		4
.L_93:
        /*01f0*/ 	.word	index@(_ZN7cutlass13device_kernelIN5flash19enable_sm80_to_sm89INS1_16FlashAttnFwdSm80INS1_25CollectiveMainloopFwdSm80ILi8ELi1ELb1EN4cute5tupleIJNS5_1CILi128EEENS7_ILi96EEES8_EEELi128ENS_6half_tEfNS_4arch4Sm80ELb0ELb1ELb0ELb1ELb0ELb1ELb1ELb0EEENS1_21CollectiveEpilogueFwdINS6_IJS8_S8_S9_EEENS6_IJNS7_ILi1EEESH_SH_EEESB_SD_Li256ELb1ELb1ELb0ELb0EEENS1_19SingleTileSchedulerILb1ELb0ELb1ELi128EEEEEEEEEvNT_6ParamsE)
        /*01f4*/ 	.word	0x00000000


	//----- nvinfo : EIATTR_MIN_STACK_SIZE
	.align		4
.L_94:
        /*01f8*/ 	.byte	0x04, 0x12
        /*01fa*/ 	.short	(.L_96 - .L_95)
	.align		4
.L_95:
        /*01fc*/ 	.word	index@(_ZN7cutlass13device_kernelIN5flash19enable_sm80_to_sm89INS1_16FlashAttnFwdSm80INS1_25CollectiveMainloopFwdSm80ILi8ELi1ELb1EN4cute5tupleIJNS5_1CILi128EEES8_S8_EEELi128ENS_6half_tEfNS_4arch4Sm80ELb1ELb0ELb0ELb0ELb0ELb0ELb1ELb0EEENS1_21CollectiveEpilogueFwdIS9_NS6_IJNS7_ILi1EEESF_SF_EEESA_SC_Li256ELb0ELb1ELb0ELb0EEENS1_30DynamicPersistentTileSchedulerILi256ELi256ELb0ELb1ELb0EEEEEEEEEvNT_6ParamsE)
        /*0200*/ 	.word	0x00000000


	//----- nvinfo : EIATTR_MIN_STACK_SIZE
	.align		4
.L_96:
        /*0204*/ 	.byte	0x04, 0x12
        /*0206*/ 	.short	(.L_98 - .L_97)
	.align		4
.L_97:
        /*0208*/ 	.word	index@(_ZN7cutlass13device_kernelIN5flash19enable_sm80_to_sm89INS1_16FlashAttnFwdSm80INS1_25CollectiveMainloopFwdSm80ILi8ELi1ELb1EN4cute5tupleIJNS5_1CILi128EEES8_S8_EEELi128ENS_6half_tEfNS_4arch4Sm80ELb1ELb0ELb0ELb1ELb0ELb0ELb1ELb0EEENS1_21CollectiveEpilogueFwdIS9_NS6_IJNS7_ILi1EEESF_SF_EEESA_SC_Li256ELb1ELb1ELb0ELb0EEENS1_19SingleTileSchedulerILb1ELb0ELb1ELi128EEEEEEEEEvNT_6ParamsE)
        /*020c*/ 	.word	0x00000000


	//----- nvinfo : EIATTR_MIN_STACK_SIZE
	.align		4
.L_98:
        /*0210*/ 	.byte	0x04, 0x12
        /*0212*/ 	.short	(.L_100 - .L_99)
	.align		4
.L_99:
        /*0214*/ 	.word	index@(_ZN7cutlass13device_kernelIN5flash19enable_sm80_to_sm89INS1_16FlashAttnFwdSm80INS1_25CollectiveMainloopFwdSm80ILi8ELi1ELb1EN4cute5tupleIJNS5_1CILi128EEES8_S8_EEELi128ENS_6half_tEfNS_4arch4Sm80ELb1ELb0ELb0ELb1ELb0ELb1ELb1ELb0EEENS1_21CollectiveEpilogueFwdIS9_NS6_IJNS7_ILi1EEESF_SF_EEESA_SC_Li256ELb1ELb1ELb0ELb0EEENS1_19SingleTileSchedulerILb1ELb0ELb1ELi128EEEEEEEEEvNT_6ParamsE)
        /*0218*/ 	.word	0x00000000


	//----- nvinfo : EIATTR_MIN_STACK_SIZE
	.align		4
.L_100:
        /*021c*/ 	.byte	0x04, 0x12
        /*021e*/ 	.short	(.L_102 - .L_101)
	.align		4
.L_101:
        /*0220*/ 	.word	index@(_ZN7cutlass13device_kernelIN5flash19enable_sm80_to_sm89INS1_16FlashAttnFwdSm80INS1_25CollectiveMainloopFwdSm80ILi4ELi1ELb0EN4cute5tupleIJNS5_1CILi128EEENS7_ILi64EEES8_EEELi128ENS_6half_tEfNS_4arch4Sm80ELb0ELb0ELb0ELb0ELb0ELb0ELb1ELb0EEENS1_21CollectiveEpilogueFwdINS6_IJS8_S8_S9_EEENS6_IJNS7_ILi1EEESH_SH_EEESB_SD_Li128ELb0ELb1ELb0ELb0EEENS1_19SingleTileSchedulerILb0ELb0ELb1ELi128EEEEEEEEEvNT_6ParamsE)
        /*0224*/ 	.word	0x00000000


	//----- nvinfo : EIATTR_MIN_STACK_SIZE
	.align		4
.L_102:
        /*0228*/ 	.byte	0x04, 0x12
        /*022a*/ 	.short	(.L_104 - .L_103)
	.align		4
.L_103:
        /*022c*/ 	.word	index@(_ZN7cutlass13device_kernelIN5flash19enable_sm80_to_sm89INS1_16FlashAttnFwdSm80INS1_25CollectiveMainloopFwdSm80ILi4ELi1ELb0EN4cute5tupleIJNS5_1CILi128EEENS7_ILi64EEES8_EEELi128ENS_6half_tEfNS_4arch4Sm80ELb0ELb0ELb0ELb1ELb0ELb0ELb1ELb0EEENS1_21CollectiveEpilogueFwdINS6_IJS8_S8_S9_EEENS6_IJNS7_ILi1EEESH_SH_EEESB_SD_Li128ELb1ELb1ELb0ELb0EEENS1_19SingleTileSchedulerILb1ELb0ELb1ELi128EEEEEEEEEvNT_6ParamsE)
        /*0230*/ 	.word	0x00000000


	//----- nvinfo : EIATTR_MIN_STACK_SIZE
	.align		4
.L_104:
        /*0234*/ 	.byte	0x04, 0x12
        /*0236*/ 	.short	(.L_106 - .L_105)
	.align		4
.L_105:
        /*0238*/ 	.word	index@(_ZN7cutlass13device_kernelIN5flash19enable_sm80_to_sm89INS1_16FlashAttnFwdSm80INS1_25CollectiveMainloopFwdSm80ILi4ELi1ELb0EN4cute5tupleIJNS5_1CILi128EEENS7_ILi64EEES8_EEELi128ENS_6half_tEfNS_4arch4Sm80ELb0ELb0ELb0ELb1ELb0ELb1ELb1ELb0EEENS1_21CollectiveEpilogueFwdINS6_IJS8_S8_S9_EEENS6_IJNS7_ILi1EEESH_SH_EEESB_SD_Li128ELb1ELb1ELb0ELb0EEENS1_19SingleTileSchedulerILb1ELb0ELb1ELi128EEEEEEEEEvNT_6ParamsE)
        /*023c*/ 	.word	0x00000000


	//----- nvinfo : EIATTR_MIN_STACK_SIZE
	.align		4
.L_106:
        /*0240*/ 	.byte	0x04, 0x12
        /*0242*/ 	.short	(.L_108 - .L_107)
	.align		4
.L_107:
        /*0244*/ 	.word	index@(_ZN7cutlass13device_kernelIN5flash19enable_sm80_to_sm89INS1_16FlashAttnFwdSm80INS1_25CollectiveMainloopFwdSm80ILi4ELi1ELb0EN4cute5tupleIJNS5_1CILi128EEENS7_ILi48EEES8_EEELi128ENS_6half_tEfNS_4arch4Sm80ELb0ELb1ELb0ELb0ELb0ELb0ELb1ELb0EEENS1_21CollectiveEpilogueFwdINS6_IJS8_S8_S9_EEENS6_IJNS7_ILi1EEESH_SH_EEESB_SD_Li128ELb0ELb1ELb0ELb0EEENS1_19SingleTileSchedulerILb0ELb0ELb1ELi128EEEEEEEEEvNT_6ParamsE)
        /*0248*/ 	.word	0x00000000


	//----- nvinfo : EIATTR_MIN_STACK_SIZE
	.align		4
.L_108:
        /*024c*/ 	.byte	0x04, 0x12
        /*024e*/ 	.short	(.L_110 - .L_109)
	.align		4
.L_109:
        /*0250*/ 	.word	index@(_ZN7cutlass13device_kernelIN5flash19enable_sm80_to_sm89INS1_16FlashAttnFwdSm80INS1_25CollectiveMainloopFwdSm80ILi4ELi1ELb0EN4cute5tupleIJNS5_1CILi128EEENS7_ILi48EEES8_EEELi128ENS_6half_tEfNS_4arch4Sm80ELb0ELb1ELb0ELb1ELb0ELb0ELb1ELb0EEENS1_21CollectiveEpilogueFwdINS6_IJS8_S8_S9_EEENS6_IJNS7_ILi1EEESH_SH_EEESB_SD_Li128ELb1ELb1ELb0ELb0EEENS1_19SingleTileSchedulerILb1ELb0ELb1ELi128EEEEEEEEEvNT_6ParamsE)
        /*0254*/ 	.word	0x00000000


	//----- nvinfo : EIATTR_MIN_STACK_SIZE
	.align		4
.L_110:
        /*0258*/ 	.byte	0x04, 0x12
        /*025a*/ 	.short	(.L_112 - .L_111)
	.align		4
.L_111:
        /*025c*/ 	.word	index@(_ZN7cutlass13device_kernelIN5flash19enable_sm80_to_sm89INS1_16FlashAttnFwdSm80INS1_25CollectiveMainloopFwdSm80ILi4ELi1ELb0EN4cute5tupleIJNS5_1CILi128EEENS7_ILi48EEES8_EEELi128ENS_6half_tEfNS_4arch4Sm80ELb0ELb1ELb0ELb1ELb0ELb1ELb1ELb0EEENS1_21CollectiveEpilogueFwdINS6_IJS8_S8_S9_EEENS6_IJNS7_ILi1EEESH_SH_EEESB_SD_Li128ELb1ELb1ELb0ELb0EEENS1_19SingleTileSchedulerILb1ELb0ELb1ELi128EEEEEEEEEvNT_6ParamsE)
        /*0260*/ 	.word	0x00000000


	//----- nvinfo : EIATTR_MIN_STACK_SIZE
	.align		4
.L_112:
        /*0264*/ 	.byte	0x04, 0x12
        /*0266*/ 	.short	(.L_114 - .L_113)
	.align		4
.L_113:
        /*0268*/ 	.word	index@(_ZN7cutlass13device_kernelIN5flash19enable_sm80_to_sm89INS1_16FlashAttnFwdSm80INS1_25CollectiveMainloopFwdSm80ILi4ELi1ELb0EN4cute5tupleIJNS5_1CILi128EEENS7_ILi64EEES8_EEELi128ENS_6half_tEfNS_4arch4Sm80ELb1ELb0ELb0ELb0ELb0ELb0ELb1ELb0EEENS1_21CollectiveEpilogueFwdINS6_IJS8_S8_S9_EEENS6_IJNS7_ILi1EEESH_SH_EEESB_SD_Li128ELb0ELb1ELb0ELb0EEENS1_30DynamicPersistentTileSchedulerILi128ELi128ELb0ELb1ELb0EEEEEEEEEvNT_6ParamsE)
        /*026c*/ 	.word	0x00000000


	//----- nvinfo : EIATTR_MIN_STACK_SIZE
	.align		4
.L_114:
        /*0270*/ 	.byte	0x04, 0x12
        /*0272*/ 	.short	(.L_116 - .L_115)
	.align		4
.L_115:
        /*0274*/ 	.word	index@(_ZN7cutlass13device_kernelIN5flash19enable_sm80_to_sm89INS1_16FlashAttnFwdSm80INS1_25CollectiveMainloopFwdSm80ILi4ELi1ELb0EN4cute5tupleIJNS5_1CILi128EEENS7_ILi64EEES8_EEELi128ENS_6half_tEfNS_4arch4Sm80ELb1ELb0ELb0ELb1ELb0ELb0ELb1ELb0EEENS1_21CollectiveEpilogueFwdINS6_IJS8_S8_S9_EEENS6_IJNS7_ILi1EEESH_SH_EEESB_SD_Li128ELb1ELb1ELb0ELb0EEENS1_19SingleTileSchedulerILb1ELb0ELb1ELi128EEEEEEEEEvNT_6ParamsE)
        /*0278*/ 	.word	0x00000000


	//----- nvinfo : EIATTR_MIN_STACK_SIZE
	.align		4
.L_116:
        /*027c*/ 	.byte	0x04, 0x12
        /*027e*/ 	.short	(.L_118 - .L_117)
	.align		4
.L_117:
        /*0280*/ 	.word	index@(_ZN7cutlass13device_kernelIN5flash19enable_sm80_to_sm89INS1_16FlashAttnFwdSm80INS1_25CollectiveMainloopFwdSm80ILi4ELi1ELb0EN4cute5tupleIJNS5_1CILi128EEENS7_ILi64EEES8_EEELi128ENS_6half_tEfNS_4arch4Sm80ELb1ELb0ELb0ELb1ELb0ELb1ELb1ELb0EEENS1_21CollectiveEpilogueFwdINS6_IJS8_S8_S9_EEENS6_IJNS7_ILi1EEESH_SH_EEESB_SD_Li128ELb1ELb1ELb0ELb0EEENS1_19SingleTileSchedulerILb1ELb0ELb1ELi128EEEEEEEEEvNT_6ParamsE)
        /*0284*/ 	.word	0x00000000
.L_118:


//--------------------- .nv.compat                --------------------------
	.section	.nv.compat,"",@"SHT_CUDA_COMPAT_INFO"
	.align	4
        /*0000*/ 	.byte	0x02, 0x09, 0x01, 0x00, 0x02, 0x02, 0x01, 0x00, 0x02, 0x05, 0x05, 0x00, 0x03, 0x07, 0x01, 0x01
        /*0010*/ 	.byte	0x02, 0x03, 0x00, 0x00, 0x02, 0x06, 0x01, 0x00, 0x04, 0x0b, 0x08, 0x00, 0x00, 0x00, 0x00, 0x00
        /*0020*/ 	.byte	0x00, 0x00, 0x00, 0x00


//--------------------- .nv.info._ZN7cutlass13device_kernelIN5flash19enable_sm80_to_sm89INS1_16FlashAttnFwdSm80INS1_25CollectiveMainloopFwdSm80ILi8ELi1ELb1EN4cute5tupleIJNS5_1CILi128EEES8_S8_EEELi128ENS_6half_tEfNS_4arch4Sm80ELb0ELb0ELb0ELb0ELb0ELb0ELb1ELb0EEENS1_21CollectiveEpilogueFwdIS9_NS6_IJNS7_ILi1EEESF_SF_EEESA_SC_Li256ELb0ELb1ELb0ELb0EEENS1_19SingleTileSchedulerILb0ELb0ELb1ELi128EEEEEEEEEvNT_6ParamsE --------------------------
	.section	.nv.info._ZN7cutlass13device_kernelIN5flash19enable_sm80_to_sm89INS1_16FlashAttnFwdSm80INS1_25CollectiveMainloopFwdSm80ILi8ELi1ELb1EN4cute5tupleIJNS5_1CILi128EEES8_S8_EEELi128ENS_6half_tEfNS_4arch4Sm80ELb0ELb0ELb0ELb0ELb0ELb0ELb1ELb0EEENS1_21CollectiveEpilogueFwdIS9_NS6_IJNS7_ILi1EEESF_SF_EEESA_SC_Li256ELb0ELb1ELb0ELb0EEENS1_19SingleTileSchedulerILb0ELb0ELb1ELi128EEEEEEEEEvNT_6ParamsE,"",@"SHT_CUDA_INFO"
	.sectionflags	@""
	.align	4


	//----- nvinfo : EIATTR_CUDA_API_VERSION
	.align		4
        /*0000*/ 	.byte	0x04, 0x37
        /*0002*/ 	.short	(.L_120 - .L_119)
.L_119:
        /*0004*/ 	.word	0x00000082


	//----- nvinfo : EIATTR_KPARAM_INFO
	.align		4
.L_120:
        /*0008*/ 	.byte	0x04, 0x17
        /*000a*/ 	.short	(.L_122 - .L_121)
.L_121:
        /*000c*/ 	.word	0x00000000
        /*0010*/ 	.short	0x0000
        /*0012*/ 	.short	0x0000
        /*0014*/ 	.byte	0x00, 0xf0, 0x61, 0x10


	//----- nvinfo : EIATTR_SPARSE_MMA_MASK
	.align		4
.L_122:
        /*0018*/ 	.byte	0x03, 0x50
        /*001a*/ 	.short	0x0000


	//----- nvinfo : EIATTR_MAXREG_COUNT
	.align		4
        /*001c*/ 	.byte	0x03, 0x1b
        /*001e*/ 	.short	0x00ff


	//----- nvinfo : EIATTR_MERCURY_ISA_VERSION
	.align		4
        /*0020*/ 	.byte	0x03, 0x5f
        /*0022*/ 	.short	0x0101


	//----- nvinfo : EIATTR_VRC_CTA_INIT_COUNT
	.align		4
        /*0024*/ 	.byte	0x02, 0x4a
	.zero		1
	.zero		1


	//----- nvinfo : EIATTR_EXIT_INSTR_OFFSETS
	.align		4
        /*0028*/ 	.byte	0x04, 0x1c
        /*002a*/ 	.short	(.L_124 - .L_123)


	//   ....[0]....
.L_123:
        /*002c*/ 	.word	0x00000010


	//----- nvinfo : EIATTR_MAX_THREADS
	.align		4
.L_124:
        /*0030*/ 	.byte	0x04, 0x05
        /*0032*/ 	.short	(.L_126 - .L_125)
.L_125:
        /*0034*/ 	.word	0x00000100
        /*0038*/ 	.word	0x00000001
        /*003c*/ 	.word	0x00000001


	//----- nvinfo : EIATTR_CBANK_PARAM_SIZE
	.align		4
.L_126:
        /*0040*/ 	.byte	0x03, 0x19
        /*0042*/ 	.short	0x0418


	//----- nvinfo : EIATTR_PARAM_CBANK
	.align		4
        /*0044*/ 	.byte	0x04, 0x0a
        /*0046*/ 	.short	(.L_128 - .L_127)
	.align		4
.L_127:
        /*0048*/ 	.word	index@(.nv.constant0._ZN7cutlass13device_kernelIN5flash19enable_sm80_to_sm89INS1_16FlashAttnFwdSm80INS1_25CollectiveMainloopFwdSm80ILi8ELi1ELb1EN4cute5tupleIJNS5_1CILi128EEES8_S8_EEELi128ENS_6half_tEfNS_4arch4Sm80ELb0ELb0ELb0ELb0ELb0ELb0ELb1ELb0EEENS1_21CollectiveEpilogueFwdIS9_NS6_IJNS7_ILi1EEESF_SF_EEESA_SC_Li256ELb0ELb1ELb0ELb0EEENS1_19SingleTileSchedulerILb0ELb0ELb1ELi128EEEEEEEEEvNT_6ParamsE)
        /*004c*/ 	.short	0x0380
        /*004e*/ 	.short	0x0418


	//----- nvinfo : EIATTR_SW_WAR
	.align		4
.L_128:
        /*0050*/ 	.byte	0x04, 0x36
        /*0052*/ 	.short	(.L_130 - .L_129)
.L_129:
        /*0054*/ 	.word	0x00000008
.L_130:


//--------------------- .nv.info._ZN7cutlass13device_kernelIN5flash19enable_sm80_to_sm89INS1_16FlashAttnFwdSm80INS1_25CollectiveMainloopFwdSm80ILi8ELi1ELb1EN4cute5tupleIJNS5_1CILi128EEES8_S8_EEELi128ENS_6half_tEfNS_4arch4Sm80ELb0ELb0ELb0ELb1ELb0ELb0ELb1ELb0EEENS1_21CollectiveEpilogueFwdIS9_NS6_IJNS7_ILi1EEESF_SF_EEESA_SC_Li256ELb1ELb1ELb0ELb0EEENS1_19SingleTileSchedulerILb1ELb0ELb1ELi128EEEEEEEEEvNT_6ParamsE --------------------------
	.section	.nv.info._ZN7cutlass13device_kernelIN5flash19enable_sm80_to_sm89INS1_16FlashAttnFwdSm80INS1_25CollectiveMainloopFwdSm80ILi8ELi1ELb1EN4cute5tupleIJNS5_1CILi128EEES8_S8_EEELi128ENS_6half_tEfNS_4arch4Sm80ELb0ELb0ELb0ELb1ELb0ELb0ELb1ELb0EEENS1_21CollectiveEpilogueFwdIS9_NS6_IJNS7_ILi1EEESF_SF_EEESA_SC_Li256ELb1ELb1ELb0ELb0EEENS1_19SingleTileSchedulerILb1ELb0ELb1ELi128EEEEEEEEEvNT_6ParamsE,"",@"SHT_CUDA_INFO"
	.sectionflags	@""
	.align	4


	//----- nvinfo : EIATTR_CUDA_API_VERSION
	.align		4
        /*0000*/ 	.byte	0x04, 0x37
        /*0002*/ 	.short	(.L_132 - .L_131)
.L_131:
        /*0004*/ 	.word	0x00000082


	//----- nvinfo : EIATTR_KPARAM_INFO
	.align		4
.L_132:
        /*0008*/ 	.byte	0x04, 0x17
        /*000a*/ 	.short	(.L_134 - .L_133)
.L_133:
        /*000c*/ 	.word	0x00000000
        /*0010*/ 	.short	0x0000
        /*0012*/ 	.short	0x0000
        /*0014*/ 	.byte	0x00, 0xf0, 0x61, 0x10


	//----- nvinfo : EIATTR_SPARSE_MMA_MASK
	.align		4
.L_134:
        /*0018*/ 	.byte	0x03, 0x50
        /*001a*/ 	.short	0x0000


	//----- nvinfo : EIATTR_MAXREG_COUNT
	.align		4
        /*001c*/ 	.byte	0x03, 0x1b
        /*001e*/ 	.short	0x00ff


	//----- nvinfo : EIATTR_MERCURY_ISA_VERSION
	.align		4
        /*0020*/ 	.byte	0x03, 0x5f
        /*0022*/ 	.short	0x0101


	//----- nvinfo : EIATTR_VRC_CTA_INIT_COUNT
	.align		4
        /*0024*/ 	.byte	0x02, 0x4a
	.zero		1
	.zero		1


	//----- nvinfo : EIATTR_EXIT_INSTR_OFFSETS
	.align		4
        /*0028*/ 	.byte	0x04, 0x1c
        /*002a*/ 	.short	(.L_136 - .L_135)


	//   ....[0]....
.L_135:
        /*002c*/ 	.word	0x00000010


	//----- nvinfo : EIATTR_MAX_THREADS
	.align		4
.L_136:
        /*0030*/ 	.byte	0x04, 0x05
        /*0032*/ 	.short	(.L_138 - .L_137)
.L_137:
        /*0034*/ 	.word	0x00000100
        /*0038*/ 	.word	0x00000001
        /*003c*/ 	.word	0x00000001


	//----- nvinfo : EIATTR_CBANK_PARAM_SIZE
	.align		4
.L_138:
        /*0040*/ 	.byte	0x03, 0x19
        /*0042*/ 	.short	0x0418


	//----- nvinfo : EIATTR_PARAM_CBANK
	.align		4
        /*0044*/ 	.byte	0x04, 0x0a
        /*0046*/ 	.short	(.L_140 - .L_139)
	.align		4
.L_139:
        /*0048*/ 	.word	index@(.nv.constant0._ZN7cutlass13device_kernelIN5flash19enable_sm80_to_sm89INS1_16FlashAttnFwdSm80INS1_25CollectiveMainloopFwdSm80ILi8ELi1ELb1EN4cute5tupleIJNS5_1CILi128EEES8_S8_EEELi128ENS_6half_tEfNS_4arch4Sm80ELb0ELb0ELb0ELb1ELb0ELb0ELb1ELb0EEENS1_21CollectiveEpilogueFwdIS9_NS6_IJNS7_ILi1EEESF_SF_EEESA_SC_Li256ELb1ELb1ELb0ELb0EEENS1_19SingleTileSchedulerILb1ELb0ELb1ELi128EEEEEEEEEvNT_6ParamsE)
        /*004c*/ 	.short	0x0380
        /*004e*/ 	.short	0x0418


	//----- nvinfo : EIATTR_SW_WAR
	.align		4
.L_140:
        /*0050*/ 	.byte	0x04, 0x36
        /*0052*/ 	.short	(.L_142 - .L_141)
.L_141:
        /*0054*/ 	.word	0x00000008
.L_142:


//--------------------- .nv.info._ZN7cutlass13device_kernelIN5flash19enable_sm80_to_sm89INS1_16FlashAttnFwdSm80INS1_25CollectiveMainloopFwdSm80ILi8ELi1ELb1EN4cute5tupleIJNS5_1CILi128EEES8_S8_EEELi128ENS_6half_tEfNS_4arch4Sm80ELb0ELb0ELb0ELb1ELb0ELb1ELb1ELb0EEENS1_21CollectiveEpilogueFwdIS9_NS6_IJNS7_ILi1EEESF_SF_EEESA_SC_Li256ELb1ELb1ELb0ELb0EEENS1_19SingleTileSchedulerILb1ELb0ELb1ELi128EEEEEEEEEvNT_6ParamsE --------------------------
	.section	.nv.info._ZN7cutlass13device_kernelIN5flash19enable_sm80_to_sm89INS1_16FlashAttnFwdSm80INS1_25CollectiveMainloopFwdSm80ILi8ELi1ELb1EN4cute5tupleIJNS5_1CILi128EEES8_S8_EEELi128ENS_6half_tEfNS_4arch4Sm80ELb0ELb0ELb0ELb1ELb0ELb1ELb1ELb0EEENS1_21CollectiveEpilogueFwdIS9_NS6_IJNS7_ILi1EEESF_SF_EEESA_SC_Li256ELb1ELb1ELb0ELb0EEENS1_19SingleTileSchedulerILb1ELb0ELb1ELi128EEEEEEEEEvNT_6ParamsE,"",@"SHT_CUDA_INFO"
	.sectionflags	@""
	.align	4


	//----- nvinfo : EIATTR_CUDA_API_VERSION
	.align		4
        /*0000*/ 	.byte	0x04, 0x37
        /*0002*/ 	.short	(.L_144 - .L_143)
.L_143:
        /*0004*/ 	.word	0x00000082


	//----- nvinfo : EIATTR_KPARAM_INFO
	.align		4
.L_144:
        /*0008*/ 	.byte	0x04, 0x17
        /*000a*/ 	.short	(.L_146 - .L_145)
.L_145:
        /*000c*/ 	.word	0x00000000
        /*0010*/ 	.short	0x0000
        /*0012*/ 	.short	0x0000
        /*0014*/ 	.byte	0x00, 0xf0, 0x61, 0x10


	//----- nvinfo : EIATTR_SPARSE_MMA_MASK
	.align		4
.L_146:
        /*0018*/ 	.byte	0x03, 0x50
        /*001a*/ 	.short	0x0000


	//----- nvinfo : EIATTR_MAXREG_COUNT
	.align		4
        /*001c*/ 	.byte	0x03, 0x1b
        /*001e*/ 	.short	0x00ff


	//----- nvinfo : EIATTR_MERCURY_ISA_VERSION
	.align		4
        /*0020*/ 	.byte	0x03, 0x5f
        /*0022*/ 	.short	0x0101


	//----- nvinfo : EIATTR_VRC_CTA_INIT_COUNT
	.align		4
        /*0024*/ 	.byte	0x02, 0x4a
	.zero		1
	.zero		1


	//----- nvinfo : EIATTR_EXIT_INSTR_OFFSETS
	.align		4
        /*0028*/ 	.byte	0x04, 0x1c
        /*002a*/ 	.short	(.L_148 - .L_147)


	//   ....[0]....
.L_147:
        /*002c*/ 	.word	0x00000010


	//----- nvinfo : EIATTR_MAX_THREADS
	.align		4
.L_148:
        /*0030*/ 	.byte	0x04, 0x05
        /*0032*/ 	.short	(.L_150 - .L_149)
.L_149:
        /*0034*/ 	.word	0x00000100
        /*0038*/ 	.word	0x00000001
        /*003c*/ 	.word	0x00000001


	//----- nvinfo : EIATTR_CBANK_PARAM_SIZE
	.align		4
.L_150:
        /*0040*/ 	.byte	0x03, 0x19
        /*0042*/ 	.short	0x0418


	//----- nvinfo : EIATTR_PARAM_CBANK
	.align		4
        /*0044*/ 	.byte	0x04, 0x0a
        /*0046*/ 	.short	(.L_152 - .L_151)
	.align		4
.L_151:
        /*0048*/ 	.word	index@(.nv.constant0._ZN7cutlass13device_kernelIN5flash19enable_sm80_to_sm89INS1_16FlashAttnFwdSm80INS1_25CollectiveMainloopFwdSm80ILi8ELi1ELb1EN4cute5tupleIJNS5_1CILi128EEES8_S8_EEELi128ENS_6half_tEfNS_4arch4Sm80ELb0ELb0ELb0ELb1ELb0ELb1ELb1ELb0EEENS1_21CollectiveEpilogueFwdIS9_NS6_IJNS7_ILi1EEESF_SF_EEESA_SC_Li256ELb1ELb1ELb0ELb0EEENS1_19SingleTileSchedulerILb1ELb0ELb1ELi128EEEEEEEEEvNT_6ParamsE)
        /*004c*/ 	.short	0x0380
        /*004e*/ 	.short	0x0418


	//----- nvinfo : EIATTR_SW_WAR
	.align		4
.L_152:
        /*0050*/ 	.byte	0x04, 0x36
        /*0052*/ 	.short	(.L_154 - .L_153)
.L_153:
        /*0054*/ 	.word	0x00000008
.L_154:


//--------------------- .nv.info._ZN7cutlass13device_kernelIN5flash19enable_sm80_to_sm89INS1_16FlashAttnFwdSm80INS1_25CollectiveMainloopFwdSm80ILi8ELi1ELb1EN4cute5tupleIJNS5_1CILi128EEENS7_ILi96EEES8_EEELi128ENS_6half_tEfNS_4arch4Sm80ELb0ELb1ELb0ELb0ELb0ELb0ELb1ELb0EEENS1_21CollectiveEpilogueFwdINS6_IJS8_S8_S9_EEENS6_IJNS7_ILi1EEESH_SH_EEESB_SD_Li256ELb0ELb1ELb0ELb0EEENS1_19SingleTileSchedulerILb0ELb0ELb1ELi128EEEEEEEEEvNT_6ParamsE --------------------------
	.section	.nv.info._ZN7cutlass13device_kernelIN5flash19enable_sm80_to_sm89INS1_16FlashAttnFwdSm80INS1_25CollectiveMainloopFwdSm80ILi8ELi1ELb1EN4cute5tupleIJNS5_1CILi128EEENS7_ILi96EEES8_EEELi128ENS_6half_tEfNS_4arch4Sm80ELb0ELb1ELb0ELb0ELb0ELb0ELb1ELb0EEENS1_21CollectiveEpilogueFwdINS6_IJS8_S8_S9_EEENS6_IJNS7_ILi1EEESH_SH_EEESB_SD_Li256ELb0ELb1ELb0ELb0EEENS1_19SingleTileSchedulerILb0ELb0ELb1ELi128EEEEEEEEEvNT_6ParamsE,"",@"SHT_CUDA_INFO"
	.sectionflags	@""
	.align	4


	//----- nvinfo : EIATTR_CUDA_API_VERSION
	.align		4
        /*0000*/ 	.byte	0x04, 0x37
        /*0002*/ 	.short	(.L_156 - .L_155)
.L_155:
        /*0004*/ 	.word	0x00000082


	//----- nvinfo : EIATTR_KPARAM_INFO
	.align		4
.L_156:
        /*0008*/ 	.byte	0x04, 0x17
        /*000a*/ 	.short	(.L_158 - .L_157)
.L_157:
        /*000c*/ 	.word	0x00000000
        /*0010*/ 	.short	0x0000
        /*0012*/ 	.short	0x0000
        /*0014*/ 	.byte	0x00, 0xf0, 0x61, 0x10


	//----- nvinfo : EIATTR_SPARSE_MMA_MASK
	.align		4
.L_158:
        /*0018*/ 	.byte	0x03, 0x50
        /*001a*/ 	.short	0x0000


	//----- nvinfo : EIATTR_MAXREG_COUNT
	.align		4
        /*001c*/ 	.byte	0x03, 0x1b
        /*001e*/ 	.short	0x00ff


	//----- nvinfo : EIATTR_MERCURY_ISA_VERSION
	.align		4
        /*0020*/ 	.byte	0x03, 0x5f
        /*0022*/ 	.short	0x0101


	//----- nvinfo : EIATTR_VRC_CTA_INIT_COUNT
	.align		4
        /*0024*/ 	.byte	0x02, 0x4a
	.zero		1
	.zero		1


	//----- nvinfo : EIATTR_EXIT_INSTR_OFFSETS
	.align		4
        /*0028*/ 	.byte	0x04, 0x1c
        /*002a*/ 	.short	(.L_160 - .L_159)


	//   ....[0]....
.L_159:
        /*002c*/ 	.word	0x00000010


	//----- nvinfo : EIATTR_MAX_THREADS
	.align		4
.L_160:
        /*0030*/ 	.byte	0x04, 0x05
        /*0032*/ 	.short	(.L_162 - .L_161)
.L_161:
        /*0034*/ 	.word	0x00000100
        /*0038*/ 	.word	0x00000001
        /*003c*/ 	.word	0x00000001


	//----- nvinfo : EIATTR_CBANK_PARAM_SIZE
	.align		4
.L_162:
        /*0040*/ 	.byte	0x03, 0x19
        /*0042*/ 	.short	0x0418


	//----- nvinfo : EIATTR_PARAM_CBANK
	.align		4
        /*0044*/ 	.byte	0x04, 0x0a
        /*0046*/ 	.short	(.L_164 - .L_163)
	.align		4
.L_163:
        /*0048*/ 	.word	index@(.nv.constant0._ZN7cutlass13device_kernelIN5flash19enable_sm80_to_sm89INS1_16FlashAttnFwdSm80INS1_25CollectiveMainloopFwdSm80ILi8ELi1ELb1EN4cute5tupleIJNS5_1CILi128EEENS7_ILi96EEES8_EEELi128ENS_6half_tEfNS_4arch4Sm80ELb0ELb1ELb0ELb0ELb0ELb0ELb1ELb0EEENS1_21CollectiveEpilogueFwdINS6_IJS8_S8_S9_EEENS6_IJNS7_ILi1EEESH_SH_EEESB_SD_Li256ELb0ELb1ELb0ELb0EEENS1_19SingleTileSchedulerILb0ELb0ELb1ELi128EEEEEEEEEvNT_6ParamsE)
        /*004c*/ 	.short	0x0380
        /*004e*/ 	.short	0x0418


	//----- nvinfo : EIATTR_SW_WAR
	.align		4
.L_164:
        /*0050*/ 	.byte	0x04, 0x36
        /*0052*/ 	.short	(.L_166 - .L_165)
.L_165:
        /*0054*/ 	.word	0x00000008
.L_166:


//--------------------- .nv.info._ZN7cutlass13device_kernelIN5flash19enable_sm80_to_sm89INS1_16FlashAttnFwdSm80INS1_25CollectiveMainloopFwdSm80ILi8ELi1ELb1EN4cute5tupleIJNS5_1CILi128EEENS7_ILi96EEES8_EEELi128ENS_6half_tEfNS_4arch4Sm80ELb0ELb1ELb0ELb1ELb0ELb0ELb1ELb0EEENS1_21CollectiveEpilogueFwdINS6_IJS8_S8_S9_EEENS6_IJNS7_ILi1EEESH_SH_EEESB_SD_Li256ELb1ELb1ELb0ELb0EEENS1_19SingleTileSchedulerILb1ELb0ELb1ELi128EEEEEEEEEvNT_6ParamsE --------------------------
	.section	.nv.info._ZN7cutlass13device_kernelIN5flash19enable_sm80_to_sm89INS1_16FlashAttnFwdSm80INS1_25CollectiveMainloopFwdSm80ILi8ELi1ELb1EN4cute5tupleIJNS5_1CILi128EEENS7_ILi96EEES8_EEELi128ENS_6half_tEfNS_4arch4Sm80ELb0ELb1ELb0ELb1ELb0ELb0ELb1ELb0EEENS1_21CollectiveEpilogueFwdINS6_IJS8_S8_S9_EEENS6_IJNS7_ILi1EEESH_SH_EEESB_SD_Li256ELb1ELb1ELb0ELb0EEENS1_19SingleTileSchedulerILb1ELb0ELb1ELi128EEEEEEEEEvNT_6ParamsE,"",@"SHT_CUDA_INFO"
	.sectionflags	@""
	.align	4


	//----- nvinfo : EIATTR_CUDA_API_VERSION
	.align		4
        /*0000*/ 	.byte	0x04, 0x37
        /*0002*/ 	.short	(.L_168 - .L_167)
.L_167:
        /*0004*/ 	.word	0x00000082


	//----- nvinfo : EIATTR_KPARAM_INFO
	.align		4
.L_168:
        /*0008*/ 	.byte	0x04, 0x17
        /*000a*/ 	.short	(.L_170 - .L_169)
.L_169:
        /*000c*/ 	.word	0x00000000
        /*0010*/ 	.short	0x0000
        /*0012*/ 	.short	0x0000
        /*0014*/ 	.byte	0x00, 0xf0, 0x61, 0x10


	//----- nvinfo : EIATTR_SPARSE_MMA_MASK
	.align		4
.L_170:
        /*0018*/ 	.byte	0x03, 0x50
        /*001a*/ 	.short	0x0000


	//----- nvinfo : EIATTR_MAXREG_COUNT
	.align		4
        /*001c*/ 	.byte	0x03, 0x1b
        /*001e*/ 	.short	0x00ff


	//----- nvinfo : EIATTR_MERCURY_ISA_VERSION
	.align		4
        /*0020*/ 	.byte	0x03, 0x5f
        /*0022*/ 	.short	0x0101


	//----- nvinfo : EIATTR_VRC_CTA_INIT_COUNT
	.align		4
        /*0024*/ 	.byte	0x02, 0x4a
	.zero		1
	.zero		1


	//----- nvinfo : EIATTR_EXIT_INSTR_OFFSETS
	.align		4
        /*0028*/ 	.byte	0x04, 0x1c
        /*002a*/ 	.short	(.L_172 - .L_171)


	//   ....[0]....
.L_171:
        /*002c*/ 	.word	0x00000010


	//----- nvinfo : EIATTR_MAX_THREADS
	.align		4
.L_172:
        /*0030*/ 	.byte	0x04, 0x05
        /*0032*/ 	.short	(.L_174 - .L_173)
.L_173:
        /*0034*/ 	.word	0x00000100
        /*0038*/ 	.word	0x00000001
        /*003c*/ 	.word	0x00000001


	//----- nvinfo : EIATTR_CBANK_PARAM_SIZE
	.align		4
.L_174:
        /*0040*/ 	.byte	0x03, 0x19
        /*0042*/ 	.short	0x0418


	//----- nvinfo : EIATTR_PARAM_CBANK
	.align		4
        /*0044*/ 	.byte	0x04, 0x0a
        /*0046*/ 	.short	(.L_176 - .L_175)
	.align		4
.L_175:
        /*0048*/ 	.word	index@(.nv.constant0._ZN7cutlass13device_kernelIN5flash19enable_sm80_to_sm89INS1_16FlashAttnFwdSm80INS1_25CollectiveMainloopFwdSm80ILi8ELi1ELb1EN4cute5tupleIJNS5_1CILi128EEENS7_ILi96EEES8_EEELi128ENS_6half_tEfNS_4arch4Sm80ELb0ELb1ELb0ELb1ELb0ELb0ELb1ELb0EEENS1_21CollectiveEpilogueFwdINS6_IJS8_S8_S9_EEENS6_IJNS7_ILi1EEESH_SH_EEESB_SD_Li256ELb1ELb1ELb0ELb0EEENS1_19SingleTileSchedulerILb1ELb0ELb1ELi128EEEEEEEEEvNT_6ParamsE)
        /*004c*/ 	.short	0x0380
        /*004e*/ 	.short	0x0418


	//----- nvinfo : EIATTR_SW_WAR
	.align		4
.L_176:
        /*0050*/ 	.byte	0x04, 0x36
        /*0052*/ 	.short	(.L_178 - .L_177)
.L_177:
        /*0054*/ 	.word	0x00000008
.L_178:


//--------------------- .nv.info._ZN7cutlass13device_kernelIN5flash19enable_sm80_to_sm89INS1_16FlashAttnFwdSm80INS1_25CollectiveMainloopFwdSm80ILi8ELi1ELb1EN4cute5tupleIJNS5_1CILi128EEENS7_ILi96EEES8_EEELi128ENS_6half_tEfNS_4arch4Sm80ELb0ELb1ELb0ELb1ELb0ELb1ELb1ELb0EEENS1_21CollectiveEpilogueFwdINS6_IJS8_S8_S9_EEENS6_IJNS7_ILi1EEESH_SH_EEESB_SD_Li256ELb1ELb1ELb0ELb0EEENS1_19SingleTileSchedulerILb1ELb0ELb1ELi128EEEEEEEEEvNT_6ParamsE --------------------------
	.section	.nv.info._ZN7cutlass13device_kernelIN5flash19enable_sm80_to_sm89INS1_16FlashAttnFwdSm80INS1_25CollectiveMainloopFwdSm80ILi8ELi1ELb1EN4cute5tupleIJNS5_1CILi128EEENS7_ILi96EEES8_EEELi128ENS_6half_tEfNS_4arch4Sm80ELb0ELb1ELb0ELb1ELb0ELb1ELb1ELb0EEENS1_21CollectiveEpilogueFwdINS6_IJS8_S8_S9_EEENS6_IJNS7_ILi1EEESH_SH_EEESB_SD_Li256ELb1ELb1ELb0ELb0EEENS1_19SingleTileSchedulerILb1ELb0ELb1ELi128EEEEEEEEEvNT_6ParamsE,"",@"SHT_CUDA_INFO"
	.sectionflags	@""
	.align	4


	//----- nvinfo : EIATTR_CUDA_API_VERSION
	.align		4
        /*0000*/ 	.byte	0x04, 0x37
        /*0002*/ 	.short	(.L_180 - .L_179)
.L_179:
        /*0004*/ 	.word	0x00000082


	//----- nvinfo : EIATTR_KPARAM_INFO
	.align		4
.L_180:
        /*0008*/ 	.byte	0x04, 0x17
        /*000a*/ 	.short	(.L_182 - .L_181)
.L_181:
        /*000c*/ 	.word	0x00000000
        /*0010*/ 	.short	0x0000
        /*0012*/ 	.short	0x0000
        /*0014*/ 	.byte	0x00, 0xf0, 0x61, 0x10


	//----- nvinfo : EIATTR_SPARSE_MMA_MASK
	.align		4
.L_182:
        /*0018*/ 	.byte	0x03, 0x50
        /*001a*/ 	.short	0x0000


	//----- nvinfo : EIATTR_MAXREG_COUNT
	.align		4
        /*001c*/ 	.byte	0x03, 0x1b
        /*001e*/ 	.short	0x00ff


	//----- nvinfo : EIATTR_MERCURY_ISA_VERSION
	.align		4
        /*0020*/ 	.byte	0x03, 0x5f
        /*0022*/ 	.short	0x0101


	//----- nvinfo : EIATTR_VRC_CTA_INIT_COUNT
	.align		4
        /*0024*/ 	.byte	0x02, 0x4a
	.zero		1
	.zero		1


	//----- nvinfo : EIATTR_EXIT_INSTR_OFFSETS
	.align		4
        /*0028*/ 	.byte	0x04, 0x1c
        /*002a*/ 	.short	(.L_184 - .L_183)


	//   ....[0]....
.L_183:
        /*002c*/ 	.word	0x00000010


	//----- nvinfo : EIATTR_MAX_THREADS
	.align		4
.L_184:
        /*0030*/ 	.byte	0x04, 0x05
        /*0032*/ 	.short	(.L_186 - .L_185)
.L_185:
        /*0034*/ 	.word	0x00000100
        /*0038*/ 	.word	0x00000001
        /*003c*/ 	.word	0x00000001


	//----- nvinfo : EIATTR_CBANK_PARAM_SIZE
	.align		4
.L_186:
        /*0040*/ 	.byte	0x03, 0x19
        /*0042*/ 	.short	0x0418


	//----- nvinfo : EIATTR_PARAM_CBANK
	.align		4
        /*0044*/ 	.byte	0x04, 0x0a
        /*0046*/ 	.short	(.L_188 - .L_187)
	.align		4
.L_187:
        /*0048*/ 	.word	index@(.nv.constant0._ZN7cutlass13device_kernelIN5flash19enable_sm80_to_sm89INS1_16FlashAttnFwdSm80INS1_25CollectiveMainloopFwdSm80ILi8ELi1ELb1EN4cute5tupleIJNS5_1CILi128EEENS7_ILi96EEES8_EEELi128ENS_6half_tEfNS_4arch4Sm80ELb0ELb1ELb0ELb1ELb0ELb1ELb1ELb0EEENS1_21CollectiveEpilogueFwdINS6_IJS8_S8_S9_EEENS6_IJNS7_ILi1EEESH_SH_EEESB_SD_Li256ELb1ELb1ELb0ELb0EEENS1_19SingleTileSchedulerILb1ELb0ELb1ELi128EEEEEEEEEvNT_6ParamsE)
        /*004c*/ 	.short	0x0380
        /*004e*/ 	.short	0x0418


	//----- nvinfo : EIATTR_SW_WAR
	.align		4
.L_188:
        /*0050*/ 	.byte	0x04, 0x36
        /*0052*/ 	.short	(.L_190 - .L_189)
.L_189:
        /*0054*/ 	.word	0x00000008
.L_190:


//--------------------- .nv.info._ZN7cutlass13device_kernelIN5flash19enable_sm80_to_sm89INS1_16FlashAttnFwdSm80INS1_25CollectiveMainloopFwdSm80ILi8ELi1ELb1EN4cute5tupleIJNS5_1CILi128EEES8_S8_EEELi128ENS_6half_tEfNS_4arch4Sm80ELb1ELb0ELb0ELb0ELb0ELb0ELb1ELb0EEENS1_21CollectiveEpilogueFwdIS9_NS6_IJNS7_ILi1EEESF_SF_EEESA_SC_Li256ELb0ELb1ELb0ELb0EEENS1_30DynamicPersistentTileSchedulerILi256ELi256ELb0ELb1ELb0EEEEEEEEEvNT_6ParamsE --------------------------
	.section	.nv.info._ZN7cutlass13device_kernelIN5flash19enable_sm80_to_sm89INS1_16FlashAttnFwdSm80INS1_25CollectiveMainloopFwdSm80ILi8ELi1ELb1EN4cute5tupleIJNS5_1CILi128EEES8_S8_EEELi128ENS_6half_tEfNS_4arch4Sm80ELb1ELb0ELb0ELb0ELb0ELb0ELb1ELb0EEENS1_21CollectiveEpilogueFwdIS9_NS6_IJNS7_ILi1EEESF_SF_EEESA_SC_Li256ELb0ELb1ELb0ELb0EEENS1_30DynamicPersistentTileSchedulerILi256ELi256ELb0ELb1ELb0EEEEEEEEEvNT_6ParamsE,"",@"SHT_CUDA_INFO"
	.sectionflags	@""
	.align	4


	//----- nvinfo : EIATTR_CUDA_API_VERSION
	.align		4
        /*0000*/ 	.byte	0x04, 0x37
        /*0002*/ 	.short	(.L_192 - .L_191)
.L_191:
        /*0004*/ 	.word	0x00000082


	//----- nvinfo : EIATTR_KPARAM_INFO
	.align		4
.L_192:
        /*0008*/ 	.byte	0x04, 0x17
        /*000a*/ 	.short	(.L_194 - .L_193)
.L_193:
        /*000c*/ 	.word	0x00000000
        /*0010*/ 	.short	0x0000
        /*0012*/ 	.short	0x0000
        /*0014*/ 	.byte	0x00, 0xf0, 0xa1, 0x10


	//----- nvinfo : EIATTR_SPARSE_MMA_MASK
	.align		4
.L_194:
        /*0018*/ 	.byte	0x03, 0x50
        /*001a*/ 	.short	0x0000


	//----- nvinfo : EIATTR_MAXREG_COUNT
	.align		4
        /*001c*/ 	.byte	0x03, 0x1b
        /*001e*/ 	.short	0x00ff


	//----- nvinfo : EIATTR_MERCURY_ISA_VERSION
	.align		4
        /*0020*/ 	.byte	0x03, 0x5f
        /*0022*/ 	.short	0x0101


	//----- nvinfo : EIATTR_VRC_CTA_INIT_COUNT
	.align		4
        /*0024*/ 	.byte	0x02, 0x4a
	.zero		1
	.zero		1


	//----- nvinfo : EIATTR_EXIT_INSTR_OFFSETS
	.align		4
        /*0028*/ 	.byte	0x04, 0x1c
        /*002a*/ 	.short	(.L_196 - .L_195)


	//   ....[0]....
.L_195:
        /*002c*/ 	.word	0x00000010


	//----- nvinfo : EIATTR_MAX_THREADS
	.align		4
.L_196:
        /*0030*/ 	.byte	0x04, 0x05
        /*0032*/ 	.short	(.L_198 - .L_197)
.L_197:
        /*0034*/ 	.word	0x00000100
        /*0038*/ 	.word	0x00000001
        /*003c*/ 	.word	0x00000001


	//----- nvinfo : EIATTR_CBANK_PARAM_SIZE
	.align		4
.L_198:
        /*0040*/ 	.byte	0x03, 0x19
        /*0042*/ 	.short	0x0428


	//----- nvinfo : EIATTR_PARAM_CBANK
	.align		4
        /*0044*/ 	.byte	0x04, 0x0a
        /*0046*/ 	.short	(.L_200 - .L_199)
	.align		4
.L_199:
        /*0048*/ 	.word	index@(.nv.constant0._ZN7cutlass13device_kernelIN5flash19enable_sm80_to_sm89INS1_16FlashAttnFwdSm80INS1_25CollectiveMainloopFwdSm80ILi8ELi1ELb1EN4cute5tupleIJNS5_1CILi128EEES8_S8_EEELi128ENS_6half_tEfNS_4arch4Sm80ELb1ELb0ELb0ELb0ELb0ELb0ELb1ELb0EEENS1_21CollectiveEpilogueFwdIS9_NS6_IJNS7_ILi1EEESF_SF_EEESA_SC_Li256ELb0ELb1ELb0ELb0EEENS1_30DynamicPersistentTileSchedulerILi256ELi256ELb0ELb1ELb0EEEEEEEEEvNT_6ParamsE)
        /*004c*/ 	.short	0x0380
        /*004e*/ 	.short	0x0428


	//----- nvinfo : EIATTR_SW_WAR
	.align		4
.L_200:
        /*0050*/ 	.byte	0x04, 0x36
        /*0052*/ 	.short	(.L_202 - .L_201)
.L_201:
        /*0054*/ 	.word	0x00000008
.L_202:


//--------------------- .nv.info._ZN7cutlass13device_kernelIN5flash19enable_sm80_to_sm89INS1_16FlashAttnFwdSm80INS1_25CollectiveMainloopFwdSm80ILi8ELi1ELb1EN4cute5tupleIJNS5_1CILi128EEES8_S8_EEELi128ENS_6half_tEfNS_4arch4Sm80ELb1ELb0ELb0ELb1ELb0ELb0ELb1ELb0EEENS1_21CollectiveEpilogueFwdIS9_NS6_IJNS7_ILi1EEESF_SF_EEESA_SC_Li256ELb1ELb1ELb0ELb0EEENS1_19SingleTileSchedulerILb1ELb0ELb1ELi128EEEEEEEEEvNT_6ParamsE --------------------------
	.section	.nv.info._ZN7cutlass13device_kernelIN5flash19enable_sm80_to_sm89INS1_16FlashAttnFwdSm80INS1_25CollectiveMainloopFwdSm80ILi8ELi1ELb1EN4cute5tupleIJNS5_1CILi128EEES8_S8_EEELi128ENS_6half_tEfNS_4arch4Sm80ELb1ELb0ELb0ELb1ELb0ELb0ELb1ELb0EEENS1_21CollectiveEpilogueFwdIS9_NS6_IJNS7_ILi1EEESF_SF_EEESA_SC_Li256ELb1ELb1ELb0ELb0EEENS1_19SingleTileSchedulerILb1ELb0ELb1ELi128EEEEEEEEEvNT_6ParamsE,"",@"SHT_CUDA_INFO"
	.sectionflags	@""
	.align	4


	//----- nvinfo : EIATTR_CUDA_API_VERSION
	.align		4
        /*0000*/ 	.byte	0x04, 0x37
        /*0002*/ 	.short	(.L_204 - .L_203)
.L_203:
        /*0004*/ 	.word	0x00000082


	//----- nvinfo : EIATTR_KPARAM_INFO
	.align		4
.L_204:
        /*0008*/ 	.byte	0x04, 0x17
        /*000a*/ 	.short	(.L_206 - .L_205)
.L_205:
        /*000c*/ 	.word	0x00000000
        /*0010*/ 	.short	0x0000
        /*0012*/ 	.short	0x0000
        /*0014*/ 	.byte	0x00, 0xf0, 0x61, 0x10


	//----- nvinfo : EIATTR_SPARSE_MMA_MASK
	.align		4
.L_206:
        /*0018*/ 	.byte	0x03, 0x50
        /*001a*/ 	.short	0x0000


	//----- nvinfo : EIATTR_MAXREG_COUNT
	.align		4
        /*001c*/ 	.byte	0x03, 0x1b
        /*001e*/ 	.short	0x00ff


	//----- nvinfo : EIATTR_MERCURY_ISA_VERSION
	.align		4
        /*0020*/ 	.byte	0x03, 0x5f
        /*0022*/ 	.short	0x0101


	//----- nvinfo : EIATTR_VRC_CTA_INIT_COUNT
	.align		4
        /*0024*/ 	.byte	0x02, 0x4a
	.zero		1
	.zero		1


	//----- nvinfo : EIATTR_EXIT_INSTR_OFFSETS
	.align		4
        /*0028*/ 	.byte	0x04, 0x1c
        /*002a*/ 	.short	(.L_208 - .L_207)


	//   ....[0]....
.L_207:
        /*002c*/ 	.word	0x00000010


	//----- nvinfo : EIATTR_MAX_THREADS
	.align		4
.L_208:
        /*0030*/ 	.byte	0x04, 0x05
        /*0032*/ 	.short	(.L_210 - .L_209)
.L_209:
        /*0034*/ 	.word	0x00000100
        /*0038*/ 	.word	0x00000001
        /*003c*/ 	.word	0x00000001


	//----- nvinfo : EIATTR_CBANK_PARAM_SIZE
	.align		4
.L_210:
        /*0040*/ 	.byte	0x03, 0x19
        /*0042*/ 	.short	0x0418


	//----- nvinfo : EIATTR_PARAM_CBANK
	.align		4
        /*0044*/ 	.byte	0x04, 0x0a
        /*0046*/ 	.short	(.L_212 - .L_211)
	.align		4
.L_211:
        /*0048*/ 	.word	index@(.nv.constant0._ZN7cutlass13device_kernelIN5flash19enable_sm80_to_sm89INS1_16FlashAttnFwdSm80INS1_25CollectiveMainloopFwdSm80ILi8ELi1ELb1EN4cute5tupleIJNS5_1CILi128EEES8_S8_EEELi128ENS_6half_tEfNS_4arch4Sm80ELb1ELb0ELb0ELb1ELb0ELb0ELb1ELb0EEENS1_21CollectiveEpilogueFwdIS9_NS6_IJNS7_ILi1EEESF_SF_EEESA_SC_Li256ELb1ELb1ELb0ELb0EEENS1_19SingleTileSchedulerILb1ELb0ELb1ELi128EEEEEEEEEvNT_6ParamsE)
        /*004c*/ 	.short	0x0380
        /*004e*/ 	.short	0x0418


	//----- nvinfo : EIATTR_SW_WAR
	.align		4
.L_212:
        /*0050*/ 	.byte	0x04, 0x36
        /*0052*/ 	.short	(.L_214 - .L_213)
.L_213:
        /*0054*/ 	.word	0x00000008
.L_214:


//--------------------- .nv.info._ZN7cutlass13device_kernelIN5flash19enable_sm80_to_sm89INS1_16FlashAttnFwdSm80INS1_25CollectiveMainloopFwdSm80ILi8ELi1ELb1EN4cute5tupleIJNS5_1CILi128EEES8_S8_EEELi128ENS_6half_tEfNS_4arch4Sm80ELb1ELb0ELb0ELb1ELb0ELb1ELb1ELb0EEENS1_21CollectiveEpilogueFwdIS9_NS6_IJNS7_ILi1EEESF_SF_EEESA_SC_Li256ELb1ELb1ELb0ELb0EEENS1_19SingleTileSchedulerILb1ELb0ELb1ELi128EEEEEEEEEvNT_6ParamsE --------------------------
	.section	.nv.info._ZN7cutlass13device_kernelIN5flash19enable_sm80_to_sm89INS1_16FlashAttnFwdSm80INS1_25CollectiveMainloopFwdSm80ILi8ELi1ELb1EN4cute5tupleIJNS5_1CILi128EEES8_S8_EEELi128ENS_6half_tEfNS_4arch4Sm80ELb1ELb0ELb0ELb1ELb0ELb1ELb1ELb0EEENS1_21CollectiveEpilogueFwdIS9_NS6_IJNS7_ILi1EEESF_SF_EEESA_SC_Li256ELb1ELb1ELb0ELb0EEENS1_19SingleTileSchedulerILb1ELb0ELb1ELi128EEEEEEEEEvNT_6ParamsE,"",@"SHT_CUDA_INFO"
	.sectionflags	@""
	.align	4


	//----- nvinfo : EIATTR_CUDA_API_VERSION
	.align		4
        /*0000*/ 	.byte	0x04, 0x37
        /*0002*/ 	.short	(.L_216 - .L_215)
.L_215:
        /*0004*/ 	.word	0x00000082


	//----- nvinfo : EIATTR_KPARAM_INFO
	.align		4
.L_216:
        /*0008*/ 	.byte	0x04, 0x17
        /*000a*/ 	.short	(.L_218 - .L_217)
.L_217:
        /*000c*/ 	.word	0x00000000
        /*0010*/ 	.short	0x0000
        /*0012*/ 	.short	0x0000
        /*0014*/ 	.byte	0x00, 0xf0, 0x61, 0x10


	//----- nvinfo : EIATTR_SPARSE_MMA_MASK
	.align		4
.L_218:
        /*0018*/ 	.byte	0x03, 0x50
        /*001a*/ 	.short	0x0000


	//----- nvinfo : EIATTR_MAXREG_COUNT
	.align		4
        /*001c*/ 	.byte	0x03, 0x1b
        /*001e*/ 	.short	0x00ff


	//----- nvinfo : EIATTR_MERCURY_ISA_VERSION
	.align		4
        /*0020*/ 	.byte	0x03, 0x5f
        /*0022*/ 	.short	0x0101


	//----- nvinfo : EIATTR_VRC_CTA_INIT_COUNT
	.align		4
        /*0024*/ 	.byte	0x02, 0x4a
	.zero		1
	.zero		1


	//----- nvinfo : EIATTR_EXIT_INSTR_OFFSETS
	.align		4
        /*0028*/ 	.byte	0x04, 0x1c
        /*002a*/ 	.short	(.L_220 - .L_219)


	//   ....[0]....
.L_219:
        /*002c*/ 	.word	0x00000010


	//----- nvinfo : EIATTR_MAX_THREADS
	.align		4
.L_220:
        /*0030*/ 	.byte	0x04, 0x05
        /*0032*/ 	.short	(.L_222 - .L_221)
.L_221:
        /*0034*/ 	.word	0x00000100
        /*0038*/ 	.word	0x00000001
        /*003c*/ 	.word	0x00000001


	//----- nvinfo : EIATTR_CBANK_PARAM_SIZE
	.align		4
.L_222:
        /*0040*/ 	.byte	0x03, 0x19
        /*0042*/ 	.short	0x0418


	//----- nvinfo : EIATTR_PARAM_CBANK
	.align		4
        /*0044*/ 	.byte	0x04, 0x0a
        /*0046*/ 	.short	(.L_224 - .L_223)
	.align		4
.L_223:
        /*0048*/ 	.word	index@(.nv.constant0._ZN7cutlass13device_kernelIN5flash19enable_sm80_to_sm89INS1_16FlashAttnFwdSm80INS1_25CollectiveMainloopFwdSm80ILi8ELi1ELb1EN4cute5tupleIJNS5_1CILi128EEES8_S8_EEELi128ENS_6half_tEfNS_4arch4Sm80ELb1ELb0ELb0ELb1ELb0ELb1ELb1ELb0EEENS1_21CollectiveEpilogueFwdIS9_NS6_IJNS7_ILi1EEESF_SF_EEESA_SC_Li256ELb1ELb1ELb0ELb0EEENS1_19SingleTileSchedulerILb1ELb0ELb1ELi128EEEEEEEEEvNT_6ParamsE)
        /*004c*/ 	.short	0x0380
        /*004e*/ 	.short	0x0418


	//----- nvinfo : EIATTR_SW_WAR
	.align		4
.L_224:
        /*0050*/ 	.byte	0x04, 0x36
        /*0052*/ 	.short	(.L_226 - .L_225)
.L_225:
        /*0054*/ 	.word	0x00000008
.L_226:


//--------------------- .nv.info._ZN7cutlass13device_kernelIN5flash19enable_sm80_to_sm89INS1_16FlashAttnFwdSm80INS1_25CollectiveMainloopFwdSm80ILi4ELi1ELb0EN4cute5tupleIJNS5_1CILi128EEENS7_ILi64EEES8_EEELi128ENS_6half_tEfNS_4arch4Sm80ELb0ELb0ELb0ELb0ELb0ELb0ELb1ELb0EEENS1_21CollectiveEpilogueFwdINS6_IJS8_S8_S9_EEENS6_IJNS7_ILi1EEESH_SH_EEESB_SD_Li128ELb0ELb1ELb0ELb0EEENS1_19SingleTileSchedulerILb0ELb0ELb1ELi128EEEEEEEEEvNT_6ParamsE --------------------------
	.section	.nv.info._ZN7cutlass13device_kernelIN5flash19enable_sm80_to_sm89INS1_16FlashAttnFwdSm80INS1_25CollectiveMainloopFwdSm80ILi4ELi1ELb0EN4cute5tupleIJNS5_1CILi128EEENS7_ILi64EEES8_EEELi128ENS_6half_tEfNS_4arch4Sm80ELb0ELb0ELb0ELb0ELb0ELb0ELb1ELb0EEENS1_21CollectiveEpilogueFwdINS6_IJS8_S8_S9_EEENS6_IJNS7_ILi1EEESH_SH_EEESB_SD_Li128ELb0ELb1ELb0ELb0EEENS1_19SingleTileSchedulerILb0ELb0ELb1ELi128EEEEEEEEEvNT_6ParamsE,"",@"SHT_CUDA_INFO"
	.sectionflags	@""
	.align	4


	//----- nvinfo : EIATTR_CUDA_API_VERSION
	.align		4
        /*0000*/ 	.byte	0x04, 0x37
        /*0002*/ 	.short	(.L_228 - .L_227)
.L_227:
        /*0004*/ 	.word	0x00000082


	//----- nvinfo : EIATTR_KPARAM_INFO
	.align		4
.L_228:
        /*0008*/ 	.byte	0x04, 0x17
        /*000a*/ 	.short	(.L_230 - .L_229)
.L_229:
        /*000c*/ 	.word	0x00000000
        /*0010*/ 	.short	0x0000
        /*0012*/ 	.short	0x0000
        /*0014*/ 	.byte	0x00, 0xf0, 0x61, 0x10


	//----- nvinfo : EIATTR_SPARSE_MMA_MASK
	.align		4
.L_230:
        /*0018*/ 	.byte	0x03, 0x50
        /*001a*/ 	.short	0x0000


	//----- nvinfo : EIATTR_MAXREG_COUNT
	.align		4
        /*001c*/ 	.byte	0x03, 0x1b
        /*001e*/ 	.short	0x00ff


	//----- nvinfo : EIATTR_MERCURY_ISA_VERSION
	.align		4
        /*0020*/ 	.byte	0x03, 0x5f
        /*0022*/ 	.short	0x0101


	//----- nvinfo : EIATTR_VRC_CTA_INIT_COUNT
	.align		4
        /*0024*/ 	.byte	0x02, 0x4a
	.zero		1
	.zero		1


	//----- nvinfo : EIATTR_EXIT_INSTR_OFFSETS
	.align		4
        /*0028*/ 	.byte	0x04, 0x1c
        /*002a*/ 	.short	(.L_232 - .L_231)


	//   ....[0]....
.L_231:
        /*002c*/ 	.word	0x00000010


	//----- nvinfo : EIATTR_MAX_THREADS
	.align		4
.L_232:
        /*0030*/ 	.byte	0x04, 0x05
        /*0032*/ 	.short	(.L_234 - .L_233)
.L_233:
        /*0034*/ 	.word	0x00000080
        /*0038*/ 	.word	0x00000001
        /*003c*/ 	.word	0x00000001


	//----- nvinfo : EIATTR_CBANK_PARAM_SIZE
	.align		4
.L_234:
        /*0040*/ 	.byte	0x03, 0x19
        /*0042*/ 	.short	0x0418


	//----- nvinfo : EIATTR_PARAM_CBANK
	.align		4
        /*0044*/ 	.byte	0x04, 0x0a
        /*0046*/ 	.short	(.L_236 - .L_235)
	.align		4
.L_235:
        /*0048*/ 	.word	index@(.nv.constant0._ZN7cutlass13device_kernelIN5flash19enable_sm80_to_sm89INS1_16FlashAttnFwdSm80INS1_25CollectiveMainloopFwdSm80ILi4ELi1ELb0EN4cute5tupleIJNS5_1CILi128EEENS7_ILi64EEES8_EEELi128ENS_6half_tEfNS_4arch4Sm80ELb0ELb0ELb0ELb0ELb0ELb0ELb1ELb0EEENS1_21CollectiveEpilogueFwdINS6_IJS8_S8_S9_EEENS6_IJNS7_ILi1EEESH_SH_EEESB_SD_Li128ELb0ELb1ELb0ELb0EEENS1_19SingleTileSchedulerILb0ELb0ELb1ELi128EEEEEEEEEvNT_6ParamsE)
        /*004c*/ 	.short	0x0380
        /*004e*/ 	.short	0x0418


	//----- nvinfo : EIATTR_SW_WAR
	.align		4
.L_236:
        /*0050*/ 	.byte	0x04, 0x36
        /*0052*/ 	.short	(.L_238 - .L_237)
.L_237:
        /*0054*/ 	.word	0x00000008
.L_238:


//--------------------- .nv.info._ZN7cutlass13device_kernelIN5flash19enable_sm80_to_sm89INS1_16FlashAttnFwdSm80INS1_25CollectiveMainloopFwdSm80ILi4ELi1ELb0EN4cute5tupleIJNS5_1CILi128EEENS7_ILi64EEES8_EEELi128ENS_6half_tEfNS_4arch4Sm80ELb0ELb0ELb0ELb1ELb0ELb0ELb1ELb0EEENS1_21CollectiveEpilogueFwdINS6_IJS8_S8_S9_EEENS6_IJNS7_ILi1EEESH_SH_EEESB_SD_Li128ELb1ELb1ELb0ELb0EEENS1_19SingleTileSchedulerILb1ELb0ELb1ELi128EEEEEEEEEvNT_6ParamsE --------------------------
	.section	.nv.info._ZN7cutlass13device_kernelIN5flash19enable_sm80_to_sm89INS1_16FlashAttnFwdSm80INS1_25CollectiveMainloopFwdSm80ILi4ELi1ELb0EN4cute5tupleIJNS5_1CILi128EEENS7_ILi64EEES8_EEELi128ENS_6half_tEfNS_4arch4Sm80ELb0ELb0ELb0ELb1ELb0ELb0ELb1ELb0EEENS1_21CollectiveEpilogueFwdINS6_IJS8_S8_S9_EEENS6_IJNS7_ILi1EEESH_SH_EEESB_SD_Li128ELb1ELb1ELb0ELb0EEENS1_19SingleTileSchedulerILb1ELb0ELb1ELi128EEEEEEEEEvNT_6ParamsE,"",@"SHT_CUDA_INFO"
	.sectionflags	@""
	.align	4


	//----- nvinfo : EIATTR_CUDA_API_VERSION
	.align		4
        /*0000*/ 	.byte	0x04, 0x37
        /*0002*/ 	.short	(.L_240 - .L_239)
.L_239:
        /*0004*/ 	.word	0x00000082


	//----- nvinfo : EIATTR_KPARAM_INFO
	.align		4
.L_240:
        /*0008*/ 	.byte	0x04, 0x17
        /*000a*/ 	.short	(.L_242 - .L_241)
.L_241:
        /*000c*/ 	.word	0x00000000
        /*0010*/ 	.short	0x0000
        /*0012*/ 	.short	0x0000
        /*0014*/ 	.byte	0x00, 0xf0, 0x61, 0x10


	//----- nvinfo : EIATTR_SPARSE_MMA_MASK
	.align		4
.L_242:
        /*0018*/ 	.byte	0x03, 0x50
        /*001a*/ 	.short	0x0000


	//----- nvinfo : EIATTR_MAXREG_COUNT
	.align		4
        /*001c*/ 	.byte	0x03, 0x1b
        /*001e*/ 	.short	0x00ff


	//----- nvinfo : EIATTR_MERCURY_ISA_VERSION
	.align		4
        /*0020*/ 	.byte	0x03, 0x5f
        /*0022*/ 	.short	0x0101


	//----- nvinfo : EIATTR_VRC_CTA_INIT_COUNT
	.align		4
        /*0024*/ 	.byte	0x02, 0x4a
	.zero		1
	.zero		1


	//----- nvinfo : EIATTR_EXIT_INSTR_OFFSETS
	.align		4
        /*0028*/ 	.byte	0x04, 0x1c
        /*002a*/ 	.short	(.L_244 - .L_243)


	//   ....[0]....
.L_243:
        /*002c*/ 	.word	0x00000010


	//----- nvinfo : EIATTR_MAX_THREADS
	.align		4
.L_244:
        /*0030*/ 	.byte	0x04, 0x05
        /*0032*/ 	.short	(.L_246 - .L_245)
.L_245:
        /*0034*/ 	.word	0x00000080
        /*0038*/ 	.word	0x00000001
        /*003c*/ 	.word	0x00000001


	//----- nvinfo : EIATTR_CBANK_PARAM_SIZE
	.align		4
.L_246:
        /*0040*/ 	.byte	0x03, 0x19
        /*0042*/ 	.short	0x0418


	//----- nvinfo : EIATTR_PARAM_CBANK
	.align		4
        /*0044*/ 	.byte	0x04, 0x0a
        /*0046*/ 	.short	(.L_248 - .L_247)
	.align		4
.L_247:
        /*0048*/ 	.word	index@(.nv.constant0._ZN7cutlass13device_kernelIN5flash19enable_sm80_to_sm89INS1_16FlashAttnFwdSm80INS1_25CollectiveMainloopFwdSm80ILi4ELi1ELb0EN4cute5tupleIJNS5_1CILi128EEENS7_ILi64EEES8_EEELi128ENS_6half_tEfNS_4arch4Sm80ELb0ELb0ELb0ELb1ELb0ELb0ELb1ELb0EEENS1_21CollectiveEpilogueFwdINS6_IJS8_S8_S9_EEENS6_IJNS7_ILi1EEESH_SH_EEESB_SD_Li128ELb1ELb1ELb0ELb0EEENS1_19SingleTileSchedulerILb1ELb0ELb1ELi128EEEEEEEEEvNT_6ParamsE)
        /*004c*/ 	.short	0x0380
        /*004e*/ 	.short	0x0418


	//----- nvinfo : EIATTR_SW_WAR
	.align		4
.L_248:
        /*0050*/ 	.byte	0x04, 0x36
        /*0052*/ 	.short	(.L_250 - .L_249)
.L_249:
        /*0054*/ 	.word	0x00000008
.L_250:


//--------------------- .nv.info._ZN7cutlass13device_kernelIN5flash19enable_sm80_to_sm89INS1_16FlashAttnFwdSm80INS1_25CollectiveMainloopFwdSm80ILi4ELi1ELb0EN4cute5tupleIJNS5_1CILi128EEENS7_ILi64EEES8_EEELi128ENS_6half_tEfNS_4arch4Sm80ELb0ELb0ELb0ELb1ELb0ELb1ELb1ELb0EEENS1_21CollectiveEpilogueFwdINS6_IJS8_S8_S9_EEENS6_IJNS7_ILi1EEESH_SH_EEESB_SD_Li128ELb1ELb1ELb0ELb0EEENS1_19SingleTileSchedulerILb1ELb0ELb1ELi128EEEEEEEEEvNT_6ParamsE --------------------------
	.section	.nv.info._ZN7cutlass13device_kernelIN5flash19enable_sm80_to_sm89INS1_16FlashAttnFwdSm80INS1_25CollectiveMainloopFwdSm80ILi4ELi1ELb0EN4cute5tupleIJNS5_1CILi128EEENS7_ILi64EEES8_EEELi128ENS_6half_tEfNS_4arch4Sm80ELb0ELb0ELb0ELb1ELb0ELb1ELb1ELb0EEENS1_21CollectiveEpilogueFwdINS6_IJS8_S8_S9_EEENS6_IJNS7_ILi1EEESH_SH_EEESB_SD_Li128ELb1ELb1ELb0ELb0EEENS1_19SingleTileSchedulerILb1ELb0ELb1ELi128EEEEEEEEEvNT_6ParamsE,"",@"SHT_CUDA_INFO"
	.sectionflags	@""
	.align	4


	//----- nvinfo : EIATTR_CUDA_API_VERSION
	.align		4
        /*0000*/ 	.byte	0x04, 0x37
        /*0002*/ 	.short	(.L_252 - .L_251)
.L_251:
        /*0004*/ 	.word	0x00000082


	//----- nvinfo : EIATTR_KPARAM_INFO
	.align		4
.L_252:
        /*0008*/ 	.byte	0x04, 0x17
        /*000a*/ 	.short	(.L_254 - .L_253)
.L_253:
        /*000c*/ 	.word	0x00000000
        /*0010*/ 	.short	0x0000
        /*0012*/ 	.short	0x0000
        /*0014*/ 	.byte	0x00, 0xf0, 0x61, 0x10


	//----- nvinfo : EIATTR_SPARSE_MMA_MASK
	.align		4
.L_254:
        /*0018*/ 	.byte	0x03, 0x50
        /*001a*/ 	.short	0x0000


	//----- nvinfo : EIATTR_MAXREG_COUNT
	.align		4
        /*001c*/ 	.byte	0x03, 0x1b
        /*001e*/ 	.short	0x00ff


	//----- nvinfo : EIATTR_MERCURY_ISA_VERSION
	.align		4
        /*0020*/ 	.byte	0x03, 0x5f
        /*0022*/ 	.short	0x0101


	//----- nvinfo : EIATTR_VRC_CTA_INIT_COUNT
	.align		4
        /*0024*/ 	.byte	0x02, 0x4a
	.zero		1
	.zero		1


	//----- nvinfo : EIATTR_EXIT_INSTR_OFFSETS
	.align		4
        /*0028*/ 	.byte	0x04, 0x1c
        /*002a*/ 	.short	(.L_256 - .L_255)


	//   ....[0]....
.L_255:
        /*002c*/ 	.word	0x00000010


	//----- nvinfo : EIATTR_MAX_THREADS
	.align		4
.L_256:
        /*0030*/ 	.byte	0x04, 0x05
        /*0032*/ 	.short	(.L_258 - .L_257)
.L_257:
        /*0034*/ 	.word	0x00000080
        /*0038*/ 	.word	0x00000001
        /*003c*/ 	.word	0x00000001


	//----- nvinfo : EIATTR_CBANK_PARAM_SIZE
	.align		4
.L_258:
        /*0040*/ 	.byte	0x03, 0x19
        /*0042*/ 	.short	0x0418


	//----- nvinfo : EIATTR_PARAM_CBANK
	.align		4
        /*0044*/ 	.byte	0x04, 0x0a
        /*0046*/ 	.short	(.L_260 - .L_259)
	.align		4
.L_259:
        /*0048*/ 	.word	index@(.nv.constant0._ZN7cutlass13device_kernelIN5flash19enable_sm80_to_sm89INS1_16FlashAttnFwdSm80INS1_25CollectiveMainloopFwdSm80ILi4ELi1ELb0EN4cute5tupleIJNS5_1CILi128EEENS7_ILi64EEES8_EEELi128ENS_6half_tEfNS_4arch4Sm80ELb0ELb0ELb0ELb1ELb0ELb1ELb1ELb0EEENS1_21CollectiveEpilogueFwdINS6_IJS8_S8_S9_EEENS6_IJNS7_ILi1EEESH_SH_EEESB_SD_Li128ELb1ELb1ELb0ELb0EEENS1_19SingleTileSchedulerILb1ELb0ELb1ELi128EEEEEEEEEvNT_6ParamsE)
        /*004c*/ 	.short	0x0380
        /*004e*/ 	.short	0x0418


	//----- nvinfo : EIATTR_SW_WAR
	.align		4
.L_260:
        /*0050*/ 	.byte	0x04, 0x36
        /*0052*/ 	.short	(.L_262 - .L_261)
.L_261:
        /*0054*/ 	.word	0x00000008
.L_262:


//--------------------- .nv.info._ZN7cutlass13device_kernelIN5flash19enable_sm80_to_sm89INS1_16FlashAttnFwdSm80INS1_25CollectiveMainloopFwdSm80ILi4ELi1ELb0EN4cute5tupleIJNS5_1CILi128EEENS7_ILi48EEES8_EEELi128ENS_6half_tEfNS_4arch4Sm80ELb0ELb1ELb0ELb0ELb0ELb0ELb1ELb0EEENS1_21CollectiveEpilogueFwdINS6_IJS8_S8_S9_EEENS6_IJNS7_ILi1EEESH_SH_EEESB_SD_Li128ELb0ELb1ELb0ELb0EEENS1_19SingleTileSchedulerILb0ELb0ELb1ELi128EEEEEEEEEvNT_6ParamsE --------------------------
	.section	.nv.info._ZN7cutlass13device_kernelIN5flash19enable_sm80_to_sm89INS1_16FlashAttnFwdSm80INS1_25CollectiveMainloopFwdSm80ILi4ELi1ELb0EN4cute5tupleIJNS5_1CILi128EEENS7_ILi48EEES8_EEELi128ENS_6half_tEfNS_4arch4Sm80ELb0ELb1ELb0ELb0ELb0ELb0ELb1ELb0EEENS1_21CollectiveEpilogueFwdINS6_IJS8_S8_S9_EEENS6_IJNS7_ILi1EEESH_SH_EEESB_SD_Li128ELb0ELb1ELb0ELb0EEENS1_19SingleTileSchedulerILb0ELb0ELb1ELi128EEEEEEEEEvNT_6ParamsE,"",@"SHT_CUDA_INFO"
	.sectionflags	@""
	.align	4


	//----- nvinfo : EIATTR_CUDA_API_VERSION
	.align		4
        /*0000*/ 	.byte	0x04, 0x37
        /*0002*/ 	.short	(.L_264 - .L_263)
.L_263:
        /*0004*/ 	.word	0x00000082


	//----- nvinfo : EIATTR_KPARAM_INFO
	.align		4
.L_264:
        /*0008*/ 	.byte	0x04, 0x17
        /*000a*/ 	.short	(.L_266 - .L_265)
.L_265:
        /*000c*/ 	.word	0x00000000
        /*0010*/ 	.short	0x0000
        /*0012*/ 	.short	0x0000
        /*0014*/ 	.byte	0x00, 0xf0, 0x61, 0x10


	//----- nvinfo : EIATTR_SPARSE_MMA_MASK
	.align		4
.L_266:
        /*0018*/ 	.byte	0x03, 0x50
        /*001a*/ 	.short	0x0000


	//----- nvinfo : EIATTR_MAXREG_COUNT
	.align		4
        /*001c*/ 	.byte	0x03, 0x1b
        /*001e*/ 	.short	0x00ff


	//----- nvinfo : EIATTR_MERCURY_ISA_VERSION
	.align		4
        /*0020*/ 	.byte	0x03, 0x5f
        /*0022*/ 	.short	0x0101


	//----- nvinfo : EIATTR_VRC_CTA_INIT_COUNT
	.align		4
        /*0024*/ 	.byte	0x02, 0x4a
	.zero		1
	.zero		1


	//----- nvinfo : EIATTR_EXIT_INSTR_OFFSETS
	.align		4
        /*0028*/ 	.byte	0x04, 0x1c
        /*002a*/ 	.short	(.L_268 - .L_267)


	//   ....[0]....
.L_267:
        /*002c*/ 	.word	0x00000010


	//----- nvinfo : EIATTR_MAX_THREADS
	.align		4
.L_268:
        /*0030*/ 	.byte	0x04, 0x05
        /*0032*/ 	.short	(.L_270 - .L_269)
.L_269:
        /*0034*/ 	.word	0x00000080
        /*0038*/ 	.word	0x00000001
        /*003c*/ 	.word	0x00000001


	//----- nvinfo : EIATTR_CBANK_PARAM_SIZE
	.align		4
.L_270:
        /*0040*/ 	.byte	0x03, 0x19
        /*0042*/ 	.short	0x0418


	//----- nvinfo : EIATTR_PARAM_CBANK
	.align		4
        /*0044*/ 	.byte	0x04, 0x0a
        /*0046*/ 	.short	(.L_272 - .L_271)
	.align		4
.L_271:
        /*0048*/ 	.word	index@(.nv.constant0._ZN7cutlass13device_kernelIN5flash19enable_sm80_to_sm89INS1_16FlashAttnFwdSm80INS1_25CollectiveMainloopFwdSm80ILi4ELi1ELb0EN4cute5tupleIJNS5_1CILi128EEENS7_ILi48EEES8_EEELi128ENS_6half_tEfNS_4arch4Sm80ELb0ELb1ELb0ELb0ELb0ELb0ELb1ELb0EEENS1_21CollectiveEpilogueFwdINS6_IJS8_S8_S9_EEENS6_IJNS7_ILi1EEESH_SH_EEESB_SD_Li128ELb0ELb1ELb0ELb0EEENS1_19SingleTileSchedulerILb0ELb0ELb1ELi128EEEEEEEEEvNT_6ParamsE)
        /*004c*/ 	.short	0x0380
        /*004e*/ 	.short	0x0418


	//----- nvinfo : EIATTR_SW_WAR
	.align		4
.L_272:
        /*0050*/ 	.byte	0x04, 0x36
        /*0052*/ 	.short	(.L_274 - .L_273)
.L_273:
        /*0054*/ 	.word	0x00000008
.L_274:


//--------------------- .nv.info._ZN7cutlass13device_kernelIN5flash19enable_sm80_to_sm89INS1_16FlashAttnFwdSm80INS1_25CollectiveMainloopFwdSm80ILi4ELi1ELb0EN4cute5tupleIJNS5_1CILi128EEENS7_ILi48EEES8_EEELi128ENS_6half_tEfNS_4arch4Sm80ELb0ELb1ELb0ELb1ELb0ELb0ELb1ELb0EEENS1_21CollectiveEpilogueFwdINS6_IJS8_S8_S9_EEENS6_IJNS7_ILi1EEESH_SH_EEESB_SD_Li128ELb1ELb1ELb0ELb0EEENS1_19SingleTileSchedulerILb1ELb0ELb1ELi128EEEEEEEEEvNT_6ParamsE --------------------------
	.section	.nv.info._ZN7cutlass13device_kernelIN5flash19enable_sm80_to_sm89INS1_16FlashAttnFwdSm80INS1_25CollectiveMainloopFwdSm80ILi4ELi1ELb0EN4cute5tupleIJNS5_1CILi128EEENS7_ILi48EEES8_EEELi128ENS_6half_tEfNS_4arch4Sm80ELb0ELb1ELb0ELb1ELb0ELb0ELb1ELb0EEENS1_21CollectiveEpilogueFwdINS6_IJS8_S8_S9_EEENS6_IJNS7_ILi1EEESH_SH_EEESB_SD_Li128ELb1ELb1ELb0ELb0EEENS1_19SingleTileSchedulerILb1ELb0ELb1ELi128EEEEEEEEEvNT_6ParamsE,"",@"SHT_CUDA_INFO"
	.sectionflags	@""
	.align	4


	//----- nvinfo : EIATTR_CUDA_API_VERSION
	.align		4
        /*0000*/ 	.byte	0x04, 0x37
        /*0002*/ 	.short	(.L_276 - .L_275)
.L_275:
        /*0004*/ 	.word	0x00000082


	//----- nvinfo : EIATTR_KPARAM_INFO
	.align		4
.L_276:
        /*0008*/ 	.byte	0x04, 0x17
        /*000a*/ 	.short	(.L_278 - .L_277)
.L_277:
        /*000c*/ 	.word	0x00000000
        /*0010*/ 	.short	0x0000
        /*0012*/ 	.short	0x0000
        /*0014*/ 	.byte	0x00, 0xf0, 0x61, 0x10


	//----- nvinfo : EIATTR_SPARSE_MMA_MASK
	.align		4
.L_278:
        /*0018*/ 	.byte	0x03, 0x50
        /*001a*/ 	.short	0x0000


	//----- nvinfo : EIATTR_MAXREG_COUNT
	.align		4
        /*001c*/ 	.byte	0x03, 0x1b
        /*001e*/ 	.short	0x00ff


	//----- nvinfo : EIATTR_MERCURY_ISA_VERSION
	.align		4
        /*0020*/ 	.byte	0x03, 0x5f
        /*0022*/ 	.short	0x0101


	//----- nvinfo : EIATTR_VRC_CTA_INIT_COUNT
	.align		4
        /*0024*/ 	.byte	0x02, 0x4a
	.zero		1
	.zero		1


	//----- nvinfo : EIATTR_EXIT_INSTR_OFFSETS
	.align		4
        /*0028*/ 	.byte	0x04, 0x1c
        /*002a*/ 	.short	(.L_280 - .L_279)


	//   ....[0]....
.L_279:
        /*002c*/ 	.word	0x00000010


	//----- nvinfo : EIATTR_MAX_THREADS
	.align		4
.L_280:
        /*0030*/ 	.byte	0x04, 0x05
        /*0032*/ 	.short	(.L_282 - .L_281)
.L_281:
        /*0034*/ 	.word	0x00000080
        /*0038*/ 	.word	0x00000001
        /*003c*/ 	.word	0x00000001


	//----- nvinfo : EIATTR_CBANK_PARAM_SIZE
	.align		4
.L_282:
        /*0040*/ 	.byte	0x03, 0x19
        /*0042*/ 	.short	0x0418


	//----- nvinfo : EIATTR_PARAM_CBANK
	.align		4
        /*0044*/ 	.byte	0x04, 0x0a
        /*0046*/ 	.short	(.L_284 - .L_283)
	.align		4
.L_283:
        /*0048*/ 	.word	index@(.nv.constant0._ZN7cutlass13device_kernelIN5flash19enable_sm80_to_sm89INS1_16FlashAttnFwdSm80INS1_25CollectiveMainloopFwdSm80ILi4ELi1ELb0EN4cute5tupleIJNS5_1CILi128EEENS7_ILi48EEES8_EEELi128ENS_6half_tEfNS_4arch4Sm80ELb0ELb1ELb0ELb1ELb0ELb0ELb1ELb0EEENS1_21CollectiveEpilogueFwdINS6_IJS8_S8_S9_EEENS6_IJNS7_ILi1EEESH_SH_EEESB_SD_Li128ELb1ELb1ELb0ELb0EEENS1_19SingleTileSchedulerILb1ELb0ELb1ELi128EEEEEEEEEvNT_6ParamsE)
        /*004c*/ 	.short	0x0380
        /*004e*/ 	.short	0x0418


	//----- nvinfo : EIATTR_SW_WAR
	.align		4
.L_284:
        /*0050*/ 	.byte	0x04, 0x36
        /*0052*/ 	.short	(.L_286 - .L_285)
.L_285:
        /*0054*/ 	.word	0x00000008
.L_286:


//--------------------- .nv.info._ZN7cutlass13device_kernelIN5flash19enable_sm80_to_sm89INS1_16FlashAttnFwdSm80INS1_25CollectiveMainloopFwdSm80ILi4ELi1ELb0EN4cute5tupleIJNS5_1CILi128EEENS7_ILi48EEES8_EEELi128ENS_6half_tEfNS_4arch4Sm80ELb0ELb1ELb0ELb1ELb0ELb1ELb1ELb0EEENS1_21CollectiveEpilogueFwdINS6_IJS8_S8_S9_EEENS6_IJNS7_ILi1EEESH_SH_EEESB_SD_Li128ELb1ELb1ELb0ELb0EEENS1_19SingleTileSchedulerILb1ELb0ELb1ELi128EEEEEEEEEvNT_6ParamsE --------------------------
	.section	.nv.info._ZN7cutlass13device_kernelIN5flash19enable_sm80_to_sm89INS1_16FlashAttnFwdSm80INS1_25CollectiveMainloopFwdSm80ILi4ELi1ELb0EN4cute5tupleIJNS5_1CILi128EEENS7_ILi48EEES8_EEELi128ENS_6half_tEfNS_4arch4Sm80ELb0ELb1ELb0ELb1ELb0ELb1ELb1ELb0EEENS1_21CollectiveEpilogueFwdINS6_IJS8_S8_S9_EEENS6_IJNS7_ILi1EEESH_SH_EEESB_SD_Li128ELb1ELb1ELb0ELb0EEENS1_19SingleTileSchedulerILb1ELb0ELb1ELi128EEEEEEEEEvNT_6ParamsE,"",@"SHT_CUDA_INFO"
	.sectionflags	@""
	.align	4


	//----- nvinfo : EIATTR_CUDA_API_VERSION
	.align		4
        /*0000*/ 	.byte	0x04, 0x37
        /*0002*/ 	.short	(.L_288 - .L_287)
.L_287:
        /*0004*/ 	.word	0x00000082


	//----- nvinfo : EIATTR_KPARAM_INFO
	.align		4
.L_288:
        /*0008*/ 	.byte	0x04, 0x17
        /*000a*/ 	.short	(.L_290 - .L_289)
.L_289:
        /*000c*/ 	.word	0x00000000
        /*0010*/ 	.short	0x0000
        /*0012*/ 	.short	0x0000
        /*0014*/ 	.byte	0x00, 0xf0, 0x61, 0x10


	//----- nvinfo : EIATTR_SPARSE_MMA_MASK
	.align		4
.L_290:
        /*0018*/ 	.byte	0x03, 0x50
        /*001a*/ 	.short	0x0000


	//----- nvinfo : EIATTR_MAXREG_COUNT
	.align		4
        /*001c*/ 	.byte	0x03, 0x1b
        /*001e*/ 	.short	0x00ff


	//----- nvinfo : EIATTR_MERCURY_ISA_VERSION
	.align		4
        /*0020*/ 	.byte	0x03, 0x5f
        /*0022*/ 	.short	0x0101


	//----- nvinfo : EIATTR_VRC_CTA_INIT_COUNT
	.align		4
        /*0024*/ 	.byte	0x02, 0x4a
	.zero		1
	.zero		1


	//----- nvinfo : EIATTR_EXIT_INSTR_OFFSETS
	.align		4
        /*0028*/ 	.byte	0x04, 0x1c
        /*002a*/ 	.short	(.L_292 - .L_291)


	//   ....[0]....
.L_291:
        /*002c*/ 	.word	0x00000010


	//----- nvinfo : EIATTR_MAX_THREADS
	.align		4
.L_292:
        /*0030*/ 	.byte	0x04, 0x05
        /*0032*/ 	.short	(.L_294 - .L_293)
.L_293:
        /*0034*/ 	.word	0x00000080
        /*0038*/ 	.word	0x00000001
        /*003c*/ 	.word	0x00000001


	//----- nvinfo : EIATTR_CBANK_PARAM_SIZE
	.align		4
.L_294:
        /*0040*/ 	.byte	0x03, 0x19
        /*0042*/ 	.short	0x0418


	//----- nvinfo : EIATTR_PARAM_CBANK
	.align		4
        /*0044*/ 	.byte	0x04, 0x0a
        /*0046*/ 	.short	(.L_296 - .L_295)
	.align		4
.L_295:
        /*0048*/ 	.word	index@(.nv.constant0._ZN7cutlass13device_kernelIN5flash19enable_sm80_to_sm89INS1_16FlashAttnFwdSm80INS1_25CollectiveMainloopFwdSm80ILi4ELi1ELb0EN4cute5tupleIJNS5_1CILi128EEENS7_ILi48EEES8_EEELi128ENS_6half_tEfNS_4arch4Sm80ELb0ELb1ELb0ELb1ELb0ELb1ELb1ELb0EEENS1_21CollectiveEpilogueFwdINS6_IJS8_S8_S9_EEENS6_IJNS7_ILi1EEESH_SH_EEESB_SD_Li128ELb1ELb1ELb0ELb0EEENS1_19SingleTileSchedulerILb1ELb0ELb1ELi128EEEEEEEEEvNT_6ParamsE)
        /*004c*/ 	.short	0x0380
        /*004e*/ 	.short	0x0418


	//----- nvinfo : EIATTR_SW_WAR
	.align		4
.L_296:
        /*0050*/ 	.byte	0x04, 0x36
        /*0052*/ 	.short	(.L_298 - .L_297)
.L_297:
        /*0054*/ 	.word	0x00000008
.L_298:


//--------------------- .nv.info._ZN7cutlass13device_kernelIN5flash19enable_sm80_to_sm89INS1_16FlashAttnFwdSm80INS1_25CollectiveMainloopFwdSm80ILi4ELi1ELb0EN4cute5tupleIJNS5_1CILi128EEENS7_ILi64EEES8_EEELi128ENS_6half_tEfNS_4arch4Sm80ELb1ELb0ELb0ELb0ELb0ELb0ELb1ELb0EEENS1_21CollectiveEpilogueFwdINS6_IJS8_S8_S9_EEENS6_IJNS7_ILi1EEESH_SH_EEESB_SD_Li128ELb0ELb1ELb0ELb0EEENS1_30DynamicPersistentTileSchedulerILi128ELi128ELb0ELb1ELb0EEEEEEEEEvNT_6ParamsE --------------------------
	.section	.nv.info._ZN7cutlass13device_kernelIN5flash19enable_sm80_to_sm89INS1_16FlashAttnFwdSm80INS1_25CollectiveMainloopFwdSm80ILi4ELi1ELb0EN4cute5tupleIJNS5_1CILi128EEENS7_ILi64EEES8_EEELi128ENS_6half_tEfNS_4arch4Sm80ELb1ELb0ELb0ELb0ELb0ELb0ELb1ELb0EEENS1_21CollectiveEpilogueFwdINS6_IJS8_S8_S9_EEENS6_IJNS7_ILi1EEESH_SH_EEESB_SD_Li128ELb0ELb1ELb0ELb0EEENS1_30DynamicPersistentTileSchedulerILi128ELi128ELb0ELb1ELb0EEEEEEEEEvNT_6ParamsE,"",@"SHT_CUDA_INFO"
	.sectionflags	@""
	.align	4


	//----- nvinfo : EIATTR_CUDA_API_VERSION
	.align		4
        /*0000*/ 	.byte	0x04, 0x37
        /*0002*/ 	.short	(.L_300 - .L_299)
.L_299:
        /*0004*/ 	.word	0x00000082


	//----- nvinfo : EIATTR_KPARAM_INFO
	.align		4
.L_300:
        /*0008*/ 	.byte	0x04, 0x17
        /*000a*/ 	.short	(.L_302 - .L_301)
.L_301:
        /*000c*/ 	.word	0x00000000
        /*0010*/ 	.short	0x0000
        /*0012*/ 	.short	0x0000
        /*0014*/ 	.byte	0x00, 0xf0, 0xa1, 0x10


	//----- nvinfo : EIATTR_SPARSE_MMA_MASK
	.align		4
.L_302:
        /*0018*/ 	.byte	0x03, 0x50
        /*001a*/ 	.short	0x0000


	//----- nvinfo : EIATTR_MAXREG_COUNT
	.align		4
        /*001c*/ 	.byte	0x03, 0x1b
        /*001e*/ 	.short	0x00ff


	//----- nvinfo : EIATTR_MERCURY_ISA_VERSION
	.align		4
        /*0020*/ 	.byte	0x03, 0x5f
        /*0022*/ 	.short	0x0101


	//----- nvinfo : EIATTR_VRC_CTA_INIT_COUNT
	.align		4
        /*0024*/ 	.byte	0x02, 0x4a
	.zero		1
	.zero		1


	//----- nvinfo : EIATTR_EXIT_INSTR_OFFSETS
	.align		4
        /*0028*/ 	.byte	0x04, 0x1c
        /*002a*/ 	.short	(.L_304 - .L_303)


	//   ....[0]....
.L_303:
        /*002c*/ 	.word	0x00000010


	//----- nvinfo : EIATTR_MAX_THREADS
	.align		4
.L_304:
        /*0030*/ 	.byte	0x04, 0x05
        /*0032*/ 	.short	(.L_306 - .L_305)
.L_305:
        /*0034*/ 	.word	0x00000080
        /*0038*/ 	.word	0x00000001
        /*003c*/ 	.word	0x00000001


	//----- nvinfo : EIATTR_CBANK_PARAM_SIZE
	.align		4
.L_306:
        /*0040*/ 	.byte	0x03, 0x19
        /*0042*/ 	.short	0x0428


	//----- nvinfo : EIATTR_PARAM_CBANK
	.align		4
        /*0044*/ 	.byte	0x04, 0x0a
        /*0046*/ 	.short	(.L_308 - .L_307)
	.align		4
.L_307:
        /*0048*/ 	.word	index@(.nv.constant0._ZN7cutlass13device_kernelIN5flash19enable_sm80_to_sm89INS1_16FlashAttnFwdSm80INS1_25CollectiveMainloopFwdSm80ILi4ELi1ELb0EN4cute5tupleIJNS5_1CILi128EEENS7_ILi64EEES8_EEELi128ENS_6half_tEfNS_4arch4Sm80ELb1ELb0ELb0ELb0ELb0ELb0ELb1ELb0EEENS1_21CollectiveEpilogueFwdINS6_IJS8_S8_S9_EEENS6_IJNS7_ILi1EEESH_SH_EEESB_SD_Li128ELb0ELb1ELb0ELb0EEENS1_30DynamicPersistentTileSchedulerILi128ELi128ELb0ELb1ELb0EEEEEEEEEvNT_6ParamsE)
        /*004c*/ 	.short	0x0380
        /*004e*/ 	.short	0x0428


	//----- nvinfo : EIATTR_SW_WAR
	.align		4
.L_308:
        /*0050*/ 	.byte	0x04, 0x36
        /*0052*/ 	.short	(.L_310 - .L_309)
.L_309:
        /*0054*/ 	.word	0x00000008
.L_310:


//--------------------- .nv.info._ZN7cutlass13device_kernelIN5flash19enable_sm80_to_sm89INS1_16FlashAttnFwdSm80INS1_25CollectiveMainloopFwdSm80ILi4ELi1ELb0EN4cute5tupleIJNS5_1CILi128EEENS7_ILi64EEES8_EEELi128ENS_6half_tEfNS_4arch4Sm80ELb1ELb0ELb0ELb1ELb0ELb0ELb1ELb0EEENS1_21CollectiveEpilogueFwdINS6_IJS8_S8_S9_EEENS6_IJNS7_ILi1EEESH_SH_EEESB_SD_Li128ELb1ELb1ELb0ELb0EEENS1_19SingleTileSchedulerILb1ELb0ELb1ELi128EEEEEEEEEvNT_6ParamsE --------------------------
	.section	.nv.info._ZN7cutlass13device_kernelIN5flash19enable_sm80_to_sm89INS1_16FlashAttnFwdSm80INS1_25CollectiveMainloopFwdSm80ILi4ELi1ELb0EN4cute5tupleIJNS5_1CILi128EEENS7_ILi64EEES8_EEELi128ENS_6half_tEfNS_4arch4Sm80ELb1ELb0ELb0ELb1ELb0ELb0ELb1ELb0EEENS1_21CollectiveEpilogueFwdINS6_IJS8_S8_S9_EEENS6_IJNS7_ILi1EEESH_SH_EEESB_SD_Li128ELb1ELb1ELb0ELb0EEENS1_19SingleTileSchedulerILb1ELb0ELb1ELi128EEEEEEEEEvNT_6ParamsE,"",@"SHT_CUDA_INFO"
	.sectionflags	@""
	.align	4


	//----- nvinfo : EIATTR_CUDA_API_VERSION
	.align		4
        /*0000*/ 	.byte	0x04, 0x37
        /*0002*/ 	.short	(.L_312 - .L_311)
.L_311:
        /*0004*/ 	.word	0x00000082


	//----- nvinfo : EIATTR_KPARAM_INFO
	.align		4
.L_312:
        /*0008*/ 	.byte	0x04, 0x17
        /*000a*/ 	.short	(.L_314 - .L_313)
.L_313:
        /*000c*/ 	.word	0x00000000
        /*0010*/ 	.short	0x0000
        /*0012*/ 	.short	0x0000
        /*0014*/ 	.byte	0x00, 0xf0, 0x61, 0x10


	//----- nvinfo : EIATTR_SPARSE_MMA_MASK
	.align		4
.L_314:
        /*0018*/ 	.byte	0x03, 0x50
        /*001a*/ 	.short	0x0000


	//----- nvinfo : EIATTR_MAXREG_COUNT
	.align		4
        /*001c*/ 	.byte	0x03, 0x1b
        /*001e*/ 	.short	0x00ff


	//----- nvinfo : EIATTR_MERCURY_ISA_VERSION
	.align		4
        /*0020*/ 	.byte	0x03, 0x5f
        /*0022*/ 	.short	0x0101


	//----- nvinfo : EIATTR_VRC_CTA_INIT_COUNT
	.align		4
        /*0024*/ 	.byte	0x02, 0x4a
	.zero		1
	.zero		1


	//----- nvinfo : EIATTR_EXIT_INSTR_OFFSETS
	.align		4
        /*0028*/ 	.byte	0x04, 0x1c
        /*002a*/ 	.short	(.L_316 - .L_315)


	//   ....[0]....
.L_315:
        /*002c*/ 	.word	0x00000010


	//----- nvinfo : EIATTR_MAX_THREADS
	.align		4
.L_316:
        /*0030*/ 	.byte	0x04, 0x05
        /*0032*/ 	.short	(.L_318 - .L_317)
.L_317:
        /*0034*/ 	.word	0x00000080
        /*0038*/ 	.word	0x00000001
        /*003c*/ 	.word	0x00000001


	//----- nvinfo : EIATTR_CBANK_PARAM_SIZE
	.align		4
.L_318:
        /*0040*/ 	.byte	0x03, 0x19
        /*0042*/ 	.short	0x0418


	//----- nvinfo : EIATTR_PARAM_CBANK
	.align		4
        /*0044*/ 	.byte	0x04, 0x0a
        /*0046*/ 	.short	(.L_320 - .L_319)
	.align		4
.L_319:
        /*0048*/ 	.word	index@(.nv.constant0._ZN7cutlass13device_kernelIN5flash19enable_sm80_to_sm89INS1_16FlashAttnFwdSm80INS1_25CollectiveMainloopFwdSm80ILi4ELi1ELb0EN4cute5tupleIJNS5_1CILi128EEENS7_ILi64EEES8_EEELi128ENS_6half_tEfNS_4arch4Sm80ELb1ELb0ELb0ELb1ELb0ELb0ELb1ELb0EEENS1_21CollectiveEpilogueFwdINS6_IJS8_S8_S9_EEENS6_IJNS7_ILi1EEESH_SH_EEESB_SD_Li128ELb1ELb1ELb0ELb0EEENS1_19SingleTileSchedulerILb1ELb0ELb1ELi128EEEEEEEEEvNT_6ParamsE)
        /*004c*/ 	.short	0x0380
        /*004e*/ 	.short	0x0418


	//----- nvinfo : EIATTR_SW_WAR
	.align		4
.L_320:
        /*0050*/ 	.byte	0x04, 0x36
        /*0052*/ 	.short	(.L_322 - .L_321)
.L_321:
        /*0054*/ 	.word	0x00000008
.L_322:


//--------------------- .nv.info._ZN7cutlass13device_kernelIN5flash19enable_sm80_to_sm89INS1_16FlashAttnFwdSm80INS1_25CollectiveMainloopFwdSm80ILi4ELi1ELb0EN4cute5tupleIJNS5_1CILi128EEENS7_ILi64EEES8_EEELi128ENS_6half_tEfNS_4arch4Sm80ELb1ELb0ELb0ELb1ELb0ELb1ELb1ELb0EEENS1_21CollectiveEpilogueFwdINS6_IJS8_S8_S9_EEENS6_IJNS7_ILi1EEESH_SH_EEESB_SD_Li128ELb1ELb1ELb0ELb0EEENS1_19SingleTileSchedulerILb1ELb0ELb1ELi128EEEEEEEEEvNT_6ParamsE --------------------------
	.section	.nv.info._ZN7cutlass13device_kernelIN5flash19enable_sm80_to_sm89INS1_16FlashAttnFwdSm80INS1_25CollectiveMainloopFwdSm80ILi4ELi1ELb0EN4cute5tupleIJNS5_1CILi128EEENS7_ILi64EEES8_EEELi128ENS_6half_tEfNS_4arch4Sm80ELb1ELb0ELb0ELb1ELb0ELb1ELb1ELb0EEENS1_21CollectiveEpilogueFwdINS6_IJS8_S8_S9_EEENS6_IJNS7_ILi1EEESH_SH_EEESB_SD_Li128ELb1ELb1ELb0ELb0EEENS1_19SingleTileSchedulerILb1ELb0ELb1ELi128EEEEEEEEEvNT_6ParamsE,"",@"SHT_CUDA_INFO"
	.sectionflags	@""
	.align	4


	//----- nvinfo : EIATTR_CUDA_API_VERSION
	.align		4
        /*0000*/ 	.byte	0x04, 0x37
        /*0002*/ 	.short	(.L_324 - .L_323)
.L_323:
        /*0004*/ 	.word	0x00000082


	//----- nvinfo : EIATTR_KPARAM_INFO
	.align		4
.L_324:
        /*0008*/ 	.byte	0x04, 0x17
        /*000a*/ 	.short	(.L_326 - .L_325)
.L_325:
        /*000c*/ 	.word	0x00000000
        /*0010*/ 	.short	0x0000
        /*0012*/ 	.short	0x0000
        /*0014*/ 	.byte	0x00, 0xf0, 0x61, 0x10


	//----- nvinfo : EIATTR_SPARSE_MMA_MASK
	.align		4
.L_326:
        /*0018*/ 	.byte	0x03, 0x50
        /*001a*/ 	.short	0x0000


	//----- nvinfo : EIATTR_MAXREG_COUNT
	.align		4
        /*001c*/ 	.byte	0x03, 0x1b
        /*001e*/ 	.short	0x00ff


	//----- nvinfo : EIATTR_MERCURY_ISA_VERSION
	.align		4
        /*0020*/ 	.byte	0x03, 0x5f
        /*0022*/ 	.short	0x0101


	//----- nvinfo : EIATTR_VRC_CTA_INIT_COUNT
	.align		4
        /*0024*/ 	.byte	0x02, 0x4a
	.zero		1
	.zero		1


	//----- nvinfo : EIATTR_EXIT_INSTR_OFFSETS
	.align		4
        /*0028*/ 	.byte	0x04, 0x1c
        /*002a*/ 	.short	(.L_328 - .L_327)


	//   ....[0]....
.L_327:
        /*002c*/ 	.word	0x00000010


	//----- nvinfo : EIATTR_MAX_THREADS
	.align		4
.L_328:
        /*0030*/ 	.byte	0x04, 0x05
        /*0032*/ 	.short	(.L_330 - .L_329)
.L_329:
        /*0034*/ 	.word	0x00000080
        /*0038*/ 	.word	0x00000001
        /*003c*/ 	.word	0x00000001


	//----- nvinfo : EIATTR_CBANK_PARAM_SIZE
	.align		4
.L_330:
        /*0040*/ 	.byte	0x03, 0x19
        /*0042*/ 	.short	0x0418


	//----- nvinfo : EIATTR_PARAM_CBANK
	.align		4
        /*0044*/ 	.byte	0x04, 0x0a
        /*0046*/ 	.short	(.L_332 - .L_331)
	.align		4
.L_331:
        /*0048*/ 	.word	index@(.nv.constant0._ZN7cutlass13device_kernelIN5flash19enable_sm80_to_sm89INS1_16FlashAttnFwdSm80INS1_25CollectiveMainloopFwdSm80ILi4ELi1ELb0EN4cute5tupleIJNS5_1CILi128EEENS7_ILi64EEES8_EEELi128ENS_6half_tEfNS_4arch4Sm80ELb1ELb0ELb0ELb1ELb0ELb1ELb1ELb0EEENS1_21CollectiveEpilogueFwdINS6_IJS8_S8_S9_EEENS6_IJNS7_ILi1EEESH_SH_EEESB_SD_Li128ELb1ELb1ELb0ELb0EEENS1_19SingleTileSchedulerILb1ELb0ELb1ELi128EEEEEEEEEvNT_6ParamsE)
        /*004c*/ 	.short	0x0380
        /*004e*/ 	.short	0x0418


	//----- nvinfo : EIATTR_SW_WAR
	.align		4
.L_332:
        /*0050*/ 	.byte	0x04, 0x36
        /*0052*/ 	.short	(.L_334 - .L_333)
.L_333:
        /*0054*/ 	.word	0x00000008
.L_334:


//--------------------- .nv.callgraph             --------------------------
	.section	.nv.callgraph,"",@"SHT_CUDA_CALLGRAPH"
	.align	4
	.sectionentsize	8
	.align		4
        /*0000*/ 	.word	0x00000000
	.align		4
        /*0004*/ 	.word	0xffffffff
	.align		4
        /*0008*/ 	.word	0x00000000
	.align		4
        /*000c*/ 	.word	0xfffffffe
	.align		4
        /*0010*/ 	.word	0x00000000
	.align		4
        /*0014*/ 	.word	0xfffffffd
	.align		4
        /*0018*/ 	.word	0x00000000
	.align		4
        /*001c*/ 	.word	0xfffffffc


//--------------------- .nv.constant4             --------------------------
	.section	.nv.constant4,"a",@progbits
	.align	8
	.align		8
.nv.constant4:
        /*0000*/ 	.dword	_ZN66_INTERNAL_06b178dd_30_flash_fwd_hdim128_fp16_sm80_cu_ceb34e2a_28854cuda3std3__45__cpo5beginE
	.align		8
        /*0008*/ 	.dword	_ZN66_INTERNAL_06b178dd_30_flash_fwd_hdim128_fp16_sm80_cu_ceb34e2a_28854cuda3std3__45__cpo3endE
	.align		8
        /*0010*/ 	.dword	_ZN66_INTERNAL_06b178dd_30_flash_fwd_hdim128_fp16_sm80_cu_ceb34e2a_28854cuda3std3__45__cpo6cbeginE
	.align		8
        /*0018*/ 	.dword	_ZN66_INTERNAL_06b178dd_30_flash_fwd_hdim128_fp16_sm80_cu_ceb34e2a_28854cuda3std3__45__cpo4cendE
	.align		8
        /*0020*/ 	.dword	_ZN66_INTERNAL_06b178dd_30_flash_fwd_hdim128_fp16_sm80_cu_ceb34e2a_28854cuda3std3__468_GLOBAL__N__06b178dd_30_flash_fwd_hdim128_fp16_sm80_cu_ceb34e2a_28856ignoreE
	.align		8
        /*0028*/ 	.dword	_ZN66_INTERNAL_06b178dd_30_flash_fwd_hdim128_fp16_sm80_cu_ceb34e2a_28854cuda3std3__419piecewise_constructE
	.align		8
        /*0030*/ 	.dword	_ZN66_INTERNAL_06b178dd_30_flash_fwd_hdim128_fp16_sm80_cu_ceb34e2a_28854cuda3std3__48in_placeE
	.align		8
        /*0038*/ 	.dword	_ZN66_INTERNAL_06b178dd_30_flash_fwd_hdim128_fp16_sm80_cu_ceb34e2a_28854cuda3std6ranges3__45__cpo4swapE
	.align		8
        /*0040*/ 	.dword	_ZN66_INTERNAL_06b178dd_30_flash_fwd_hdim128_fp16_sm80_cu_ceb34e2a_28854cuda3std6ranges3__45__cpo9iter_moveE
	.align		8
        /*0048*/ 	.dword	_ZN66_INTERNAL_06b178dd_30_flash_fwd_hdim128_fp16_sm80_cu_ceb34e2a_28854cute7productE
	.align		8
        /*0050*/ 	.dword	_ZN66_INTERNAL_06b178dd_30_flash_fwd_hdim128_fp16_sm80_cu_ceb34e2a_28854cute1_E


//--------------------- .text._ZN7cutlass13device_kernelIN5flash19enable_sm80_to_sm89INS1_16FlashAttnFwdSm80INS1_25CollectiveMainloopFwdSm80ILi8ELi1ELb1EN4cute5tupleIJNS5_1CILi128EEES8_S8_EEELi128ENS_6half_tEfNS_4arch4Sm80ELb0ELb0ELb0ELb0ELb0ELb0ELb1ELb0EEENS1_21CollectiveEpilogueFwdIS9_NS6_IJNS7_ILi1EEESF_SF_EEESA_SC_Li256ELb0ELb1ELb0ELb0EEENS1_19SingleTileSchedulerILb0ELb0ELb1ELi128EEEEEEEEEvNT_6ParamsE --------------------------
	.section	.text._ZN7cutlass13device_kernelIN5flash19enable_sm80_to_sm89INS1_16FlashAttnFwdSm80INS1_25CollectiveMainloopFwdSm80ILi8ELi1ELb1EN4cute5tupleIJNS5_1CILi128EEES8_S8_EEELi128ENS_6half_tEfNS_4arch4Sm80ELb0ELb0ELb0ELb0ELb0ELb0ELb1ELb0EEENS1_21CollectiveEpilogueFwdIS9_NS6_IJNS7_ILi1EEESF_SF_EEESA_SC_Li256ELb0ELb1ELb0ELb0EEENS1_19SingleTileSchedulerILb0ELb0ELb1ELi128EEEEEEEEEvNT_6ParamsE,"ax",@progbits
	.align	128
.text._ZN7cutlass13device_kernelIN5flash19enable_sm80_to_sm89INS1_16FlashAttnFwdSm80INS1_25CollectiveMainloopFwdSm80ILi8ELi1ELb1EN4cute5tupleIJNS5_1CILi128EEES8_S8_EEELi128ENS_6half_tEfNS_4arch4Sm80ELb0ELb0ELb0ELb0ELb0ELb0ELb1ELb0EEENS1_21CollectiveEpilogueFwdIS9_NS6_IJNS7_ILi1EEESF_SF_EEESA_SC_Li256ELb0ELb1ELb0ELb0EEENS1_19SingleTileSchedulerILb0ELb0ELb1ELi128EEEEEEEEEvNT_6ParamsE:
        .type           _ZN7cutlass13device_kernelIN5flash19enable_sm80_to_sm89INS1_16FlashAttnFwdSm80INS1_25CollectiveMainloopFwdSm80ILi8ELi1ELb1EN4cute5tupleIJNS5_1CILi128EEES8_S8_EEELi128ENS_6half_tEfNS_4arch4Sm80ELb0ELb0ELb0ELb0ELb0ELb0ELb1ELb0EEENS1_21CollectiveEpilogueFwdIS9_NS6_IJNS7_ILi1EEESF_SF_EEESA_SC_Li256ELb0ELb1ELb0ELb0EEENS1_19SingleTileSchedulerILb0ELb0ELb1ELi128EEEEEEEEEvNT_6ParamsE,@function
        .size           _ZN7cutlass13device_kernelIN5flash19enable_sm80_to_sm89INS1_16FlashAttnFwdSm80INS1_25CollectiveMainloopFwdSm80ILi8ELi1ELb1EN4cute5tupleIJNS5_1CILi128EEES8_S8_EEELi128ENS_6half_tEfNS_4arch4Sm80ELb0ELb0ELb0ELb0ELb0ELb0ELb1ELb0EEENS1_21CollectiveEpilogueFwdIS9_NS6_IJNS7_ILi1EEESF_SF_EEESA_SC_Li256ELb0ELb1ELb0ELb0EEENS1_19SingleTileSchedulerILb0ELb0ELb1ELi128EEEEEEEEEvNT_6ParamsE,(.L_x_18 - _ZN7cutlass13device_kernelIN5flash19enable_sm80_to_sm89INS1_16FlashAttnFwdSm80INS1_25CollectiveMainloopFwdSm80ILi8ELi1ELb1EN4cute5tupleIJNS5_1CILi128EEES8_S8_EEELi128ENS_6half_tEfNS_4arch4Sm80ELb0ELb0ELb0ELb0ELb0ELb0ELb1ELb0EEENS1_21CollectiveEpilogueFwdIS9_NS6_IJNS7_ILi1EEESF_SF_EEESA_SC_Li256ELb0ELb1ELb0ELb0EEENS1_19SingleTileSchedulerILb0ELb0ELb1ELi128EEEEEEEEEvNT_6ParamsE)
        .other          _ZN7cutlass13device_kernelIN5flash19enable_sm80_to_sm89INS1_16FlashAttnFwdSm80INS1_25CollectiveMainloopFwdSm80ILi8ELi1ELb1EN4cute5tupleIJNS5_1CILi128EEES8_S8_EEELi128ENS_6half_tEfNS_4arch4Sm80ELb0ELb0ELb0ELb0ELb0ELb0ELb1ELb0EEENS1_21CollectiveEpilogueFwdIS9_NS6_IJNS7_ILi1EEESF_SF_EEESA_SC_Li256ELb0ELb1ELb0ELb0EEENS1_19SingleTileSchedulerILb0ELb0ELb1ELi128EEEEEEEEEvNT_6ParamsE,@"STO_CUDA_ENTRY STV_DEFAULT"
_ZN7cutlass13device_kernelIN5flash19enable_sm80_to_sm89INS1_16FlashAttnFwdSm80INS1_25CollectiveMainloopFwdSm80ILi8ELi1ELb1EN4cute5tupleIJNS5_1CILi128EEES8_S8_EEELi128ENS_6half_tEfNS_4arch4Sm80ELb0ELb0ELb0ELb0ELb0ELb0ELb1ELb0EEENS1_21CollectiveEpilogueFwdIS9_NS6_IJNS7_ILi1EEESF_SF_EEESA_SC_Li256ELb0ELb1ELb0ELb0EEENS1_19SingleTileSchedulerILb0ELb0ELb1ELi128EEEEEEEEEvNT_6ParamsE:
[----:B------:R-:W-:Y:S01]  /*0000*/  LDC R1, c[0x0][0x37c] ;  /* 0x0000df00ff017b82 */ /* 0x000fe20000000800 */
[----:B------:R-:W-:Y:S05]  /*0010*/  EXIT ;  /* 0x000000000000794d */ /* 0x000fea0003800000 */
.L_x_0:
[----:B------:R-:W-:-:S00]  /*0020*/  BRA `(.L_x_0) ;  /* 0xfffffffc00fc7947 */ /* 0x000fc0000383ffff */
[----:B------:R-:W-:-:S00]  /*0030*/  NOP ;  /* 0x0000000000007918 */ /* 0x000fc00000000000 */
        /* <DEDUP_REMOVED lines=12> */
.L_x_18:


//--------------------- .text._ZN7cutlass13device_kernelIN5flash19enable_sm80_to_sm89INS1_16FlashAttnFwdSm80INS1_25CollectiveMainloopFwdSm80ILi8ELi1ELb1EN4cute5tupleIJNS5_1CILi128EEES8_S8_EEELi128ENS_6half_tEfNS_4arch4Sm80ELb0ELb0ELb0ELb1ELb0ELb0ELb1ELb0EEENS1_21CollectiveEpilogueFwdIS9_NS6_IJNS7_ILi1EEESF_SF_EEESA_SC_Li256ELb1ELb1ELb0ELb0EEENS1_19SingleTileSchedulerILb1ELb0ELb1ELi128EEEEEEEEEvNT_6ParamsE --------------------------
	.section	.text._ZN7cutlass13device_kernelIN5flash19enable_sm80_to_sm89INS1_16FlashAttnFwdSm80INS1_25CollectiveMainloopFwdSm80ILi8ELi1ELb1EN4cute5tupleIJNS5_1CILi128EEES8_S8_EEELi128ENS_6half_tEfNS_4arch4Sm80ELb0ELb0ELb0ELb1ELb0ELb0ELb1ELb0EEENS1_21CollectiveEpilogueFwdIS9_NS6_IJNS7_ILi1EEESF_SF_EEESA_SC_Li256ELb1ELb1ELb0ELb0EEENS1_19SingleTileSchedulerILb1ELb0ELb1ELi128EEEEEEEEEvNT_6ParamsE,"ax",@progbits
	.align	128
.text._ZN7cutlass13device_kernelIN5flash19enable_sm80_to_sm89INS1_16FlashAttnFwdSm80INS1_25CollectiveMainloopFwdSm80ILi8ELi1ELb1EN4cute5tupleIJNS5_1CILi128EEES8_S8_EEELi128ENS_6half_tEfNS_4arch4Sm80ELb0ELb0ELb0ELb1ELb0ELb0ELb1ELb0EEENS1_21CollectiveEpilogueFwdIS9_NS6_IJNS7_ILi1EEESF_SF_EEESA_SC_Li256ELb1ELb1ELb0ELb0EEENS1_19SingleTileSchedulerILb1ELb0ELb1ELi128EEEEEEEEEvNT_6ParamsE:
        .type           _ZN7cutlass13device_kernelIN5flash19enable_sm80_to_sm89INS1_16FlashAttnFwdSm80INS1_25CollectiveMainloopFwdSm80ILi8ELi1ELb1EN4cute5tupleIJNS5_1CILi128EEES8_S8_EEELi128ENS_6half_tEfNS_4arch4Sm80ELb0ELb0ELb0ELb1ELb0ELb0ELb1ELb0EEENS1_21CollectiveEpilogueFwdIS9_NS6_IJNS7_ILi1EEESF_SF_EEESA_SC_Li256ELb1ELb1ELb0ELb0EEENS1_19SingleTileSchedulerILb1ELb0ELb1ELi128EEEEEEEEEvNT_6ParamsE,@function
        .size           _ZN7cutlass13device_kernelIN5flash19enable_sm80_to_sm89INS1_16FlashAttnFwdSm80INS1_25CollectiveMainloopFwdSm80ILi8ELi1ELb1EN4cute5tupleIJNS5_1CILi128EEES8_S8_EEELi128ENS_6half_tEfNS_4arch4Sm80ELb0ELb0ELb0ELb1ELb0ELb0ELb1ELb0EEENS1_21CollectiveEpilogueFwdIS9_NS6_IJNS7_ILi1EEESF_SF_EEESA_SC_Li256ELb1ELb1ELb0ELb0EEENS1_19SingleTileSchedulerILb1ELb0ELb1ELi128EEEEEEEEEvNT_6ParamsE,(.L_x_19 - _ZN7cutlass13device_kernelIN5flash19enable_sm80_to_sm89INS1_16FlashAttnFwdSm80INS1_25CollectiveMainloopFwdSm80ILi8ELi1ELb1EN4cute5tupleIJNS5_1CILi128EEES8_S8_EEELi128ENS_6half_tEfNS_4arch4Sm80ELb0ELb0ELb0ELb1ELb0ELb0ELb1ELb0EEENS1_21CollectiveEpilogueFwdIS9_NS6_IJNS7_ILi1EEESF_SF_EEESA_SC_Li256ELb1ELb1ELb0ELb0EEENS1_19SingleTileSchedulerILb1ELb0ELb1ELi128EEEEEEEEEvNT_6ParamsE)
        .other          _ZN7cutlass13device_kernelIN5flash19enable_sm80_to_sm89INS1_16FlashAttnFwdSm80INS1_25CollectiveMainloopFwdSm80ILi8ELi1ELb1EN4cute5tupleIJNS5_1CILi128EEES8_S8_EEELi128ENS_6half_tEfNS_4arch4Sm80ELb0ELb0ELb0ELb1ELb0ELb0ELb1ELb0EEENS1_21CollectiveEpilogueFwdIS9_NS6_IJNS7_ILi1EEESF_SF_EEESA_SC_Li256ELb1ELb1ELb0ELb0EEENS1_19SingleTileSchedulerILb1ELb0ELb1ELi128EEEEEEEEEvNT_6ParamsE,@"STO_CUDA_ENTRY STV_DEFAULT"
_ZN7cutlass13device_kernelIN5flash19enable_sm80_to_sm89INS1_16FlashAttnFwdSm80INS1_25CollectiveMainloopFwdSm80ILi8ELi1ELb1EN4cute5tupleIJNS5_1CILi128EEES8_S8_EEELi128ENS_6half_tEfNS_4arch4Sm80ELb0ELb0ELb0ELb1ELb0ELb0ELb1ELb0EEENS1_21CollectiveEpilogueFwdIS9_NS6_IJNS7_ILi1EEESF_SF_EEESA_SC_Li256ELb1ELb1ELb0ELb0EEENS1_19SingleTileSchedulerILb1ELb0ELb1ELi128EEEEEEEEEvNT_6ParamsE:
[----:B------:R-:W-:Y:S01]  /*0000*/  LDC R1, c[0x0][0x37c] ;  /* 0x0000df00ff017b82 */ /* 0x000fe20000000800 */
[----:B------:R-:W-:Y:S05]  /*0010*/  EXIT ;  /* 0x000000000000794d */ /* 0x000fea0003800000 */
.L_x_1:
        /* <DEDUP_REMOVED lines=14> */
.L_x_19:


//--------------------- .text._ZN7cutlass13device_kernelIN5flash19enable_sm80_to_sm89INS1_16FlashAttnFwdSm80INS1_25CollectiveMainloopFwdSm80ILi8ELi1ELb1EN4cute5tupleIJNS5_1CILi128EEES8_S8_EEELi128ENS_6half_tEfNS_4arch4Sm80ELb0ELb0ELb0ELb1ELb0ELb1ELb1ELb0EEENS1_21CollectiveEpilogueFwdIS9_NS6_IJNS7_ILi1EEESF_SF_EEESA_SC_Li256ELb1ELb1ELb0ELb0EEENS1_19SingleTileSchedulerILb1ELb0ELb1ELi128EEEEEEEEEvNT_6ParamsE --------------------------
	.section	.text._ZN7cutlass13device_kernelIN5flash19enable_sm80_to_sm89INS1_16FlashAttnFwdSm80INS1_25CollectiveMainloopFwdSm80ILi8ELi1ELb1EN4cute5tupleIJNS5_1CILi128EEES8_S8_EEELi128ENS_6half_tEfNS_4arch4Sm80ELb0ELb0ELb0ELb1ELb0ELb1ELb1ELb0EEENS1_21CollectiveEpilogueFwdIS9_NS6_IJNS7_ILi1EEESF_SF_EEESA_SC_Li256ELb1ELb1ELb0ELb0EEENS1_19SingleTileSchedulerILb1ELb0ELb1ELi128EEEEEEEEEvNT_6ParamsE,"ax",@progbits
	.align	128
.text._ZN7cutlass13device_kernelIN5flash19enable_sm80_to_sm89INS1_16FlashAttnFwdSm80INS1_25CollectiveMainloopFwdSm80ILi8ELi1ELb1EN4cute5tupleIJNS5_1CILi128EEES8_S8_EEELi128ENS_6half_tEfNS_4arch4Sm80ELb0ELb0ELb0ELb1ELb0ELb1ELb1ELb0EEENS1_21CollectiveEpilogueFwdIS9_NS6_IJNS7_ILi1EEESF_SF_EEESA_SC_Li256ELb1ELb1ELb0ELb0EEENS1_19SingleTileSchedulerILb1ELb0ELb1ELi128EEEEEEEEEvNT_6ParamsE:
        .type           _ZN7cutlass13device_kernelIN5flash19enable_sm80_to_sm89INS1_16FlashAttnFwdSm80INS1_25CollectiveMainloopFwdSm80ILi8ELi1ELb1EN4cute5tupleIJNS5_1CILi128EEES8_S8_EEELi128ENS_6half_tEfNS_4arch4Sm80ELb0ELb0ELb0ELb1ELb0ELb1ELb1ELb0EEENS1_21CollectiveEpilogueFwdIS9_NS6_IJNS7_ILi1EEESF_SF_EEESA_SC_Li256ELb1ELb1ELb0ELb0EEENS1_19SingleTileSchedulerILb1ELb0ELb1ELi128EEEEEEEEEvNT_6ParamsE,@function
        .size           _ZN7cutlass13device_kernelIN5flash19enable_sm80_to_sm89INS1_16FlashAttnFwdSm80INS1_25CollectiveMainloopFwdSm80ILi8ELi1ELb1EN4cute5tupleIJNS5_1CILi128EEES8_S8_EEELi128ENS_6half_tEfNS_4arch4Sm80ELb0ELb0ELb0ELb1ELb0ELb1ELb1ELb0EEENS1_21CollectiveEpilogueFwdIS9_NS6_IJNS7_ILi1EEESF_SF_EEESA_SC_Li256ELb1ELb1ELb0ELb0EEENS1_19SingleTileSchedulerILb1ELb0ELb1ELi128EEEEEEEEEvNT_6ParamsE,(.L_x_20 - _ZN7cutlass13device_kernelIN5flash19enable_sm80_to_sm89INS1_16FlashAttnFwdSm80INS1_25CollectiveMainloopFwdSm80ILi8ELi1ELb1EN4cute5tupleIJNS5_1CILi128EEES8_S8_EEELi128ENS_6half_tEfNS_4arch4Sm80ELb0ELb0ELb0ELb1ELb0ELb1ELb1ELb0EEENS1_21CollectiveEpilogueFwdIS9_NS6_IJNS7_ILi1EEESF_SF_EEESA_SC_Li256ELb1ELb1ELb0ELb0EEENS1_19SingleTileSchedulerILb1ELb0ELb1ELi128EEEEEEEEEvNT_6ParamsE)
        .other          _ZN7cutlass13device_kernelIN5flash19enable_sm80_to_sm89INS1_16FlashAttnFwdSm80INS1_25CollectiveMainloopFwdSm80ILi8ELi1ELb1EN4cute5tupleIJNS5_1CILi128EEES8_S8_EEELi128ENS_6half_tEfNS_4arch4Sm80ELb0ELb0ELb0ELb1ELb0ELb1ELb1ELb0EEENS1_21CollectiveEpilogueFwdIS9_NS6_IJNS7_ILi1EEESF_SF_EEESA_SC_Li256ELb1ELb1ELb0ELb0EEENS1_19SingleTileSchedulerILb1ELb0ELb1ELi128EEEEEEEEEvNT_6ParamsE,@"STO_CUDA_ENTRY STV_DEFAULT"
_ZN7cutlass13device_kernelIN5flash19enable_sm80_to_sm89INS1_16FlashAttnFwdSm80INS1_25CollectiveMainloopFwdSm80ILi8ELi1ELb1EN4cute5tupleIJNS5_1CILi128EEES8_S8_EEELi128ENS_6half_tEfNS_4arch4Sm80ELb0ELb0ELb0ELb1ELb0ELb1ELb1ELb0EEENS1_21CollectiveEpilogueFwdIS9_NS6_IJNS7_ILi1EEESF_SF_EEESA_SC_Li256ELb1ELb1ELb0ELb0EEENS1_19SingleTileSchedulerILb1ELb0ELb1ELi128EEEEEEEEEvNT_6ParamsE:
[----:B------:R-:W-:Y:S01]  /*0000*/  LDC R1, c[0x0][0x37c] ;  /* 0x0000df00ff017b82 */ /* 0x000fe20000000800 */
[----:B------:R-:W-:Y:S05]  /*0010*/  EXIT ;  /* 0x000000000000794d */ /* 0x000fea0003800000 */
.L_x_2:
        /* <DEDUP_REMOVED lines=14> */
.L_x_20:


//--------------------- .text._ZN7cutlass13device_kernelIN5flash19enable_sm80_to_sm89INS1_16FlashAttnFwdSm80INS1_25CollectiveMainloopFwdSm80ILi8ELi1ELb1EN4cute5tupleIJNS5_1CILi128EEENS7_ILi96EEES8_EEELi128ENS_6half_tEfNS_4arch4Sm80ELb0ELb1ELb0ELb0ELb0ELb0ELb1ELb0EEENS1_21CollectiveEpilogueFwdINS6_IJS8_S8_S9_EEENS6_IJNS7_ILi1EEESH_SH_EEESB_SD_Li256ELb0ELb1ELb0ELb0EEENS1_19SingleTileSchedulerILb0ELb0ELb1ELi128EEEEEEEEEvNT_6ParamsE --------------------------
	.section	.text._ZN7cutlass13device_kernelIN5flash19enable_sm80_to_sm89INS1_16FlashAttnFwdSm80INS1_25CollectiveMainloopFwdSm80ILi8ELi1ELb1EN4cute5tupleIJNS5_1CILi128EEENS7_ILi96EEES8_EEELi128ENS_6half_tEfNS_4arch4Sm80ELb0ELb1ELb0ELb0ELb0ELb0ELb1ELb0EEENS1_21CollectiveEpilogueFwdINS6_IJS8_S8_S9_EEENS6_IJNS7_ILi1EEESH_SH_EEESB_SD_Li256ELb0ELb1ELb0ELb0EEENS1_19SingleTileSchedulerILb0ELb0ELb1ELi128EEEEEEEEEvNT_6ParamsE,"ax",@progbits
	.align	128
.text._ZN7cutlass13device_kernelIN5flash19enable_sm80_to_sm89INS1_16FlashAttnFwdSm80INS1_25CollectiveMainloopFwdSm80ILi8ELi1ELb1EN4cute5tupleIJNS5_1CILi128EEENS7_ILi96EEES8_EEELi128ENS_6half_tEfNS_4arch4Sm80ELb0ELb1ELb0ELb0ELb0ELb0ELb1ELb0EEENS1_21CollectiveEpilogueFwdINS6_IJS8_S8_S9_EEENS6_IJNS7_ILi1EEESH_SH_EEESB_SD_Li256ELb0ELb1ELb0ELb0EEENS1_19SingleTileSchedulerILb0ELb0ELb1ELi128EEEEEEEEEvNT_6ParamsE:
        .type           _ZN7cutlass13device_kernelIN5flash19enable_sm80_to_sm89INS1_16FlashAttnFwdSm80INS1_25CollectiveMainloopFwdSm80ILi8ELi1ELb1EN4cute5tupleIJNS5_1CILi128EEENS7_ILi96EEES8_EEELi128ENS_6half_tEfNS_4arch4Sm80ELb0ELb1ELb0ELb0ELb0ELb0ELb1ELb0EEENS1_21CollectiveEpilogueFwdINS6_IJS8_S8_S9_EEENS6_IJNS7_ILi1EEESH_SH_EEESB_SD_Li256ELb0ELb1ELb0ELb0EEENS1_19SingleTileSchedulerILb0ELb0ELb1ELi128EEEEEEEEEvNT_6ParamsE,@function
        .size           _ZN7cutlass13device_kernelIN5flash19enable_sm80_to_sm89INS1_16FlashAttnFwdSm80INS1_25CollectiveMainloopFwdSm80ILi8ELi1ELb1EN4cute5tupleIJNS5_1CILi128EEENS7_ILi96EEES8_EEELi128ENS_6half_tEfNS_4arch4Sm80ELb0ELb1ELb0ELb0ELb0ELb0ELb1ELb0EEENS1_21CollectiveEpilogueFwdINS6_IJS8_S8_S9_EEENS6_IJNS7_ILi1EEESH_SH_EEESB_SD_Li256ELb0ELb1ELb0ELb0EEENS1_19SingleTileSchedulerILb0ELb0ELb1ELi128EEEEEEEEEvNT_6ParamsE,(.L_x_21 - _ZN7cutlass13device_kernelIN5flash19enable_sm80_to_sm89INS1_16FlashAttnFwdSm80INS1_25CollectiveMainloopFwdSm80ILi8ELi1ELb1EN4cute5tupleIJNS5_1CILi128EEENS7_ILi96EEES8_EEELi128ENS_6half_tEfNS_4arch4Sm80ELb0ELb1ELb0ELb0ELb0ELb0ELb1ELb0EEENS1_21CollectiveEpilogueFwdINS6_IJS8_S8_S9_EEENS6_IJNS7_ILi1EEESH_SH_EEESB_SD_Li256ELb0ELb1ELb0ELb0EEENS1_19SingleTileSchedulerILb0ELb0ELb1ELi128EEEEEEEEEvNT_6ParamsE)
        .other          _ZN7cutlass13device_kernelIN5flash19enable_sm80_to_sm89INS1_16FlashAttnFwdSm80INS1_25CollectiveMainloopFwdSm80ILi8ELi1ELb1EN4cute5tupleIJNS5_1CILi128EEENS7_ILi96EEES8_EEELi128ENS_6half_tEfNS_4arch4Sm80ELb0ELb1ELb0ELb0ELb0ELb0ELb1ELb0EEENS1_21CollectiveEpilogueFwdINS6_IJS8_S8_S9_EEENS6_IJNS7_ILi1EEESH_SH_EEESB_SD_Li256ELb0ELb1ELb0ELb0EEENS1_19SingleTileSchedulerILb0ELb0ELb1ELi128EEEEEEEEEvNT_6ParamsE,@"STO_CUDA_ENTRY STV_DEFAULT"
_ZN7cutlass13device_kernelIN5flash19enable_sm80_to_sm89INS1_16FlashAttnFwdSm80INS1_25CollectiveMainloopFwdSm80ILi8ELi1ELb1EN4cute5tupleIJNS5_1CILi128EEENS7_ILi96EEES8_EEELi128ENS_6half_tEfNS_4arch4Sm80ELb0ELb1ELb0ELb0ELb0ELb0ELb1ELb0EEENS1_21CollectiveEpilogueFwdINS6_IJS8_S8_S9_EEENS6_IJNS7_ILi1EEESH_SH_EEESB_SD_Li256ELb0ELb1ELb0ELb0EEENS1_19SingleTileSchedulerILb0ELb0ELb1ELi128EEEEEEEEEvNT_6ParamsE:
[----:B------:R-:W-:Y:S01]  /*0000*/  LDC R1, c[0x0][0x37c] ;  /* 0x0000df00ff017b82 */ /* 0x000fe20000000800 */
[----:B------:R-:W-:Y:S05]  /*0010*/  EXIT ;  /* 0x000000000000794d */ /* 0x000fea0003800000 */
.L_x_3:
        /* <DEDUP_REMOVED lines=14> */
.L_x_21:


//--------------------- .text._ZN7cutlass13device_kernelIN5flash19enable_sm80_to_sm89INS1_16FlashAttnFwdSm80INS1_25CollectiveMainloopFwdSm80ILi8ELi1ELb1EN4cute5tupleIJNS5_1CILi128EEENS7_ILi96EEES8_EEELi128ENS_6half_tEfNS_4arch4Sm80ELb0ELb1ELb0ELb1ELb0ELb0ELb1ELb0EEENS1_21CollectiveEpilogueFwdINS6_IJS8_S8_S9_EEENS6_IJNS7_ILi1EEESH_SH_EEESB_SD_Li256ELb1ELb1ELb0ELb0EEENS1_19SingleTileSchedulerILb1ELb0ELb1ELi128EEEEEEEEEvNT_6ParamsE --------------------------
	.section	.text._ZN7cutlass13device_kernelIN5flash19enable_sm80_to_sm89INS1_16FlashAttnFwdSm80INS1_25CollectiveMainloopFwdSm80ILi8ELi1ELb1EN4cute5tupleIJNS5_1CILi128EEENS7_ILi96EEES8_EEELi128ENS_6half_tEfNS_4arch4Sm80ELb0ELb1ELb0ELb1ELb0ELb0ELb1ELb0EEENS1_21CollectiveEpilogueFwdINS6_IJS8_S8_S9_EEENS6_IJNS7_ILi1EEESH_SH_EEESB_SD_Li256ELb1ELb1ELb0ELb0EEENS1_19SingleTileSchedulerILb1ELb0ELb1ELi128EEEEEEEEEvNT_6ParamsE,"ax",@progbits
	.align	128
.text._ZN7cutlass13device_kernelIN5flash19enable_sm80_to_sm89INS1_16FlashAttnFwdSm80INS1_25CollectiveMainloopFwdSm80ILi8ELi1ELb1EN4cute5tupleIJNS5_1CILi128EEENS7_ILi96EEES8_EEELi128ENS_6half_tEfNS_4arch4Sm80ELb0ELb1ELb0ELb1ELb0ELb0ELb1ELb0EEENS1_21CollectiveEpilogueFwdINS6_IJS8_S8_S9_EEENS6_IJNS7_ILi1EEESH_SH_EEESB_SD_Li256ELb1ELb1ELb0ELb0EEENS1_19SingleTileSchedulerILb1ELb0ELb1ELi128EEEEEEEEEvNT_6ParamsE:
        .type           _ZN7cutlass13device_kernelIN5flash19enable_sm80_to_sm89INS1_16FlashAttnFwdSm80INS1_25CollectiveMainloopFwdSm80ILi8ELi1ELb1EN4cute5tupleIJNS5_1CILi128EEENS7_ILi96EEES8_EEELi128ENS_6half_tEfNS_4arch4Sm80ELb0ELb1ELb0ELb1ELb0ELb0ELb1ELb0EEENS1_21CollectiveEpilogueFwdINS6_IJS8_S8_S9_EEENS6_IJNS7_ILi1EEESH_SH_EEESB_SD_Li256ELb1ELb1ELb0ELb0EEENS1_19SingleTileSchedulerILb1ELb0ELb1ELi128EEEEEEEEEvNT_6ParamsE,@function
        .size           _ZN7cutlass13device_kernelIN5flash19enable_sm80_to_sm89INS1_16FlashAttnFwdSm80INS1_25CollectiveMainloopFwdSm80ILi8ELi1ELb1EN4cute5tupleIJNS5_1CILi128EEENS7_ILi96EEES8_EEELi128ENS_6half_tEfNS_4arch4Sm80ELb0ELb1ELb0ELb1ELb0ELb0ELb1ELb0EEENS1_21CollectiveEpilogueFwdINS6_IJS8_S8_S9_EEENS6_IJNS7_ILi1EEESH_SH_EEESB_SD_Li256ELb1ELb1ELb0ELb0EEENS1_19SingleTileSchedulerILb1ELb0ELb1ELi128EEEEEEEEEvNT_6ParamsE,(.L_x_22 - _ZN7cutlass13device_kernelIN5flash19enable_sm80_to_sm89INS1_16FlashAttnFwdSm80INS1_25CollectiveMainloopFwdSm80ILi8ELi1ELb1EN4cute5tupleIJNS5_1CILi128EEENS7_ILi96EEES8_EEELi128ENS_6half_tEfNS_4arch4Sm80ELb0ELb1ELb0ELb1ELb0ELb0ELb1ELb0EEENS1_21CollectiveEpilogueFwdINS6_IJS8_S8_S9_EEENS6_IJNS7_ILi1EEESH_SH_EEESB_SD_Li256ELb1ELb1ELb0ELb0EEENS1_19SingleTileSchedulerILb1ELb0ELb1ELi128EEEEEEEEEvNT_6ParamsE)
        .other          _ZN7cutlass13device_kernelIN5flash19enable_sm80_to_sm89INS1_16FlashAttnFwdSm80INS1_25CollectiveMainloopFwdSm80ILi8ELi1ELb1EN4cute5tupleIJNS5_1CILi128EEENS7_ILi96EEES8_EEELi128ENS_6half_tEfNS_4arch4Sm80ELb0ELb1ELb0ELb1ELb0ELb0ELb1ELb0EEENS1_21CollectiveEpilogueFwdINS6_IJS8_S8_S9_EEENS6_IJNS7_ILi1EEESH_SH_EEESB_SD_Li256ELb1ELb1ELb0ELb0EEENS1_19SingleTileSchedulerILb1ELb0ELb1ELi128EEEEEEEEEvNT_6ParamsE,@"STO_CUDA_ENTRY STV_DEFAULT"
_ZN7cutlass13device_kernelIN5flash19enable_sm80_to_sm89INS1_16FlashAttnFwdSm80INS1_25CollectiveMainloopFwdSm80ILi8ELi1ELb1EN4cute5tupleIJNS5_1CILi128EEENS7_ILi96EEES8_EEELi128ENS_6half_tEfNS_4arch4Sm80ELb0ELb1ELb0ELb1ELb0ELb0ELb1ELb0EEENS1_21CollectiveEpilogueFwdINS6_IJS8_S8_S9_EEENS6_IJNS7_ILi1EEESH_SH_EEESB_SD_Li256ELb1ELb1ELb0ELb0EEENS1_19SingleTileSchedulerILb1ELb0ELb1ELi128EEEEEEEEEvNT_6ParamsE:
[----:B------:R-:W-:Y:S01]  /*0000*/  LDC R1, c[0x0][0x37c] ;  /* 0x0000df00ff017b82 */ /* 0x000fe20000000800 */
[----:B------:R-:W-:Y:S05]  /*0010*/  EXIT ;  /* 0x000000000000794d */ /* 0x000fea0003800000 */
.L_x_4:
        /* <DEDUP_REMOVED lines=14> */
.L_x_22:


//--------------------- .text._ZN7cutlass13device_kernelIN5flash19enable_sm80_to_sm89INS1_16FlashAttnFwdSm80INS1_25CollectiveMainloopFwdSm80ILi8ELi1ELb1EN4cute5tupleIJNS5_1CILi128EEENS7_ILi96EEES8_EEELi128ENS_6half_tEfNS_4arch4Sm80ELb0ELb1ELb0ELb1ELb0ELb1ELb1ELb0EEENS1_21CollectiveEpilogueFwdINS6_IJS8_S8_S9_EEENS6_IJNS7_ILi1EEESH_SH_EEESB_SD_Li256ELb1ELb1ELb0ELb0EEENS1_19SingleTileSchedulerILb1ELb0ELb1ELi128EEEEEEEEEvNT_6ParamsE --------------------------
	.section	.text._ZN7cutlass13device_kernelIN5flash19enable_sm80_to_sm89INS1_16FlashAttnFwdSm80INS1_25CollectiveMainloopFwdSm80ILi8ELi1ELb1EN4cute5tupleIJNS5_1CILi128EEENS7_ILi96EEES8_EEELi128ENS_6half_tEfNS_4arch4Sm80ELb0ELb1ELb0ELb1ELb0ELb1ELb1ELb0EEENS1_21CollectiveEpilogueFwdINS6_IJS8_S8_S9_EEENS6_IJNS7_ILi1EEESH_SH_EEESB_SD_Li256ELb1ELb1ELb0ELb0EEENS1_19SingleTileSchedulerILb1ELb0ELb1ELi128EEEEEEEEEvNT_6ParamsE,"ax",@progbits
	.align	128
.text._ZN7cutlass13device_kernelIN5flash19enable_sm80_to_sm89INS1_16FlashAttnFwdSm80INS1_25CollectiveMainloopFwdSm80ILi8ELi1ELb1EN4cute5tupleIJNS5_1CILi128EEENS7_ILi96EEES8_EEELi128ENS_6half_tEfNS_4arch4Sm80ELb0ELb1ELb0ELb1ELb0ELb1ELb1ELb0EEENS1_21CollectiveEpilogueFwdINS6_IJS8_S8_S9_EEENS6_IJNS7_ILi1EEESH_SH_EEESB_SD_Li256ELb1ELb1ELb0ELb0EEENS1_19SingleTileSchedulerILb1ELb0ELb1ELi128EEEEEEEEEvNT_6ParamsE:
        .type           _ZN7cutlass13device_kernelIN5flash19enable_sm80_to_sm89INS1_16FlashAttnFwdSm80INS1_25CollectiveMainloopFwdSm80ILi8ELi1ELb1EN4cute5tupleIJNS5_1CILi128EEENS7_ILi96EEES8_EEELi128ENS_6half_tEfNS_4arch4Sm80ELb0ELb1ELb0ELb1ELb0ELb1ELb1ELb0EEENS1_21CollectiveEpilogueFwdINS6_IJS8_S8_S9_EEENS6_IJNS7_ILi1EEESH_SH_EEESB_SD_Li256ELb1ELb1ELb0ELb0EEENS1_19SingleTileSchedulerILb1ELb0ELb1ELi128EEEEEEEEEvNT_6ParamsE,@function
        .size           _ZN7cutlass13device_kernelIN5flash19enable_sm80_to_sm89INS1_16FlashAttnFwdSm80INS1_25CollectiveMainloopFwdSm80ILi8ELi1ELb1EN4cute5tupleIJNS5_1CILi128EEENS7_ILi96EEES8_EEELi128ENS_6half_tEfNS_4arch4Sm80ELb0ELb1ELb0ELb1ELb0ELb1ELb1ELb0EEENS1_21CollectiveEpilogueFwdINS6_IJS8_S8_S9_EEENS6_IJNS7_ILi1EEESH_SH_EEESB_SD_Li256ELb1ELb1ELb0ELb0EEENS1_19SingleTileSchedulerILb1ELb0ELb1ELi128EEEEEEEEEvNT_6ParamsE,(.L_x_23 - _ZN7cutlass13device_kernelIN5flash19enable_sm80_to_sm89INS1_16FlashAttnFwdSm80INS1_25CollectiveMainloopFwdSm80ILi8ELi1ELb1EN4cute5tupleIJNS5_1CILi128EEENS7_ILi96EEES8_EEELi128ENS_6half_tEfNS_4arch4Sm80ELb0ELb1ELb0ELb1ELb0ELb1ELb1ELb0EEENS1_21CollectiveEpilogueFwdINS6_IJS8_S8_S9_EEENS6_IJNS7_ILi1EEESH_SH_EEESB_SD_Li256ELb1ELb1ELb0ELb0EEENS1_19SingleTileSchedulerILb1ELb0ELb1ELi128EEEEEEEEEvNT_6ParamsE)
        .other          _ZN7cutlass13device_kernelIN5flash19enable_sm80_to_sm89INS1_16FlashAttnFwdSm80INS1_25CollectiveMainloopFwdSm80ILi8ELi1ELb1EN4cute5tupleIJNS5_1CILi128EEENS7_ILi96EEES8_EEELi128ENS_6half_tEfNS_4arch4Sm80ELb0ELb1ELb0ELb1ELb0ELb1ELb1ELb0EEENS1_21CollectiveEpilogueFwdINS6_IJS8_S8_S9_EEENS6_IJNS7_ILi1EEESH_SH_EEESB_SD_Li256ELb1ELb1ELb0ELb0EEENS1_19SingleTileSchedulerILb1ELb0ELb1ELi128EEEEEEEEEvNT_6ParamsE,@"STO_CUDA_ENTRY STV_DEFAULT"
_ZN7cutlass13device_kernelIN5flash19enable_sm80_to_sm89INS1_16FlashAttnFwdSm80INS1_25CollectiveMainloopFwdSm80ILi8ELi1ELb1EN4cute5tupleIJNS5_1CILi128EEENS7_ILi96EEES8_EEELi128ENS_6half_tEfNS_4arch4Sm80ELb0ELb1ELb0ELb1ELb0ELb1ELb1ELb0EEENS1_21CollectiveEpilogueFwdINS6_IJS8_S8_S9_EEENS6_IJNS7_ILi1EEESH_SH_EEESB_SD_Li256ELb1ELb1ELb0ELb0EEENS1_19SingleTileSchedulerILb1ELb0ELb1ELi128EEEEEEEEEvNT_6ParamsE:
[----:B------:R-:W-:Y:S01]  /*0000*/  LDC R1, c[0x0][0x37c] ;  /* 0x0000df00ff017b82 */ /* 0x000fe20000000800 */
[----:B------:R-:W-:Y:S05]  /*0010*/  EXIT ;  /* 0x000000000000794d */ /* 0x000fea0003800000 */
.L_x_5:
        /* <DEDUP_REMOVED lines=14> */
.L_x_23:


//--------------------- .text._ZN7cutlass13device_kernelIN5flash19enable_sm80_to_sm89INS1_16FlashAttnFwdSm80INS1_25CollectiveMainloopFwdSm80ILi8ELi1ELb1EN4cute5tupleIJNS5_1CILi128EEES8_S8_EEELi128ENS_6half_tEfNS_4arch4Sm80ELb1ELb0ELb0ELb0ELb0ELb0ELb1ELb0EEENS1_21CollectiveEpilogueFwdIS9_NS6_IJNS7_ILi1EEESF_SF_EEESA_SC_Li256ELb0ELb1ELb0ELb0EEENS1_30DynamicPersistentTileSchedulerILi256ELi256ELb0ELb1ELb0EEEEEEEEEvNT_6ParamsE --------------------------
	.section	.text._ZN7cutlass13device_kernelIN5flash19enable_sm80_to_sm89INS1_16FlashAttnFwdSm80INS1_25CollectiveMainloopFwdSm80ILi8ELi1ELb1EN4cute5tupleIJNS5_1CILi128EEES8_S8_EEELi128ENS_6half_tEfNS_4arch4Sm80ELb1ELb0ELb0ELb0ELb0ELb0ELb1ELb0EEENS1_21CollectiveEpilogueFwdIS9_NS6_IJNS7_ILi1EEESF_SF_EEESA_SC_Li256ELb0ELb1ELb0ELb0EEENS1_30DynamicPersistentTileSchedulerILi256ELi256ELb0ELb1ELb0EEEEEEEEEvNT_6ParamsE,"ax",@progbits
	.align	128
.text._ZN7cutlass13device_kernelIN5flash19enable_sm80_to_sm89INS1_16FlashAttnFwdSm80INS1_25CollectiveMainloopFwdSm80ILi8ELi1ELb1EN4cute5tupleIJNS5_1CILi128EEES8_S8_EEELi128ENS_6half_tEfNS_4arch4Sm80ELb1ELb0ELb0ELb0ELb0ELb0ELb1ELb0EEENS1_21CollectiveEpilogueFwdIS9_NS6_IJNS7_ILi1EEESF_SF_EEESA_SC_Li256ELb0ELb1ELb0ELb0EEENS1_30DynamicPersistentTileSchedulerILi256ELi256ELb0ELb1ELb0EEEEEEEEEvNT_6ParamsE:
        .type           _ZN7cutlass13device_kernelIN5flash19enable_sm80_to_sm89INS1_16FlashAttnFwdSm80INS1_25CollectiveMainloopFwdSm80ILi8ELi1ELb1EN4cute5tupleIJNS5_1CILi128EEES8_S8_EEELi128ENS_6half_tEfNS_4arch4Sm80ELb1ELb0ELb0ELb0ELb0ELb0ELb1ELb0EEENS1_21CollectiveEpilogueFwdIS9_NS6_IJNS7_ILi1EEESF_SF_EEESA_SC_Li256ELb0ELb1ELb0ELb0EEENS1_30DynamicPersistentTileSchedulerILi256ELi256ELb0ELb1ELb0EEEEEEEEEvNT_6ParamsE,@function
        .size           _ZN7cutlass13device_kernelIN5flash19enable_sm80_to_sm89INS1_16FlashAttnFwdSm80INS1_25CollectiveMainloopFwdSm80ILi8ELi1ELb1EN4cute5tupleIJNS5_1CILi128EEES8_S8_EEELi128ENS_6half_tEfNS_4arch4Sm80ELb1ELb0ELb0ELb0ELb0ELb0ELb1ELb0EEENS1_21CollectiveEpilogueFwdIS9_NS6_IJNS7_ILi1EEESF_SF_EEESA_SC_Li256ELb0ELb1ELb0ELb0EEENS1_30DynamicPersistentTileSchedulerILi256ELi256ELb0ELb1ELb0EEEEEEEEEvNT_6ParamsE,(.L_x_24 - _ZN7cutlass13device_kernelIN5flash19enable_sm80_to_sm89INS1_16FlashAttnFwdSm80INS1_25CollectiveMainloopFwdSm80ILi8ELi1ELb1EN4cute5tupleIJNS5_1CILi128EEES8_S8_EEELi128ENS_6half_tEfNS_4arch4Sm80ELb1ELb0ELb0ELb0ELb0ELb0ELb1ELb0EEENS1_21CollectiveEpilogueFwdIS9_NS6_IJNS7_ILi1EEESF_SF_EEESA_SC_Li256ELb0ELb1ELb0ELb0EEENS1_30DynamicPersistentTileSchedulerILi256ELi256ELb0ELb1ELb0EEEEEEEEEvNT_6ParamsE)
        .other          _ZN7cutlass13device_kernelIN5flash19enable_sm80_to_sm89INS1_16FlashAttnFwdSm80INS1_25CollectiveMainloopFwdSm80ILi8ELi1ELb1EN4cute5tupleIJNS5_1CILi128EEES8_S8_EEELi128ENS_6half_tEfNS_4arch4Sm80ELb1ELb0ELb0ELb0ELb0ELb0ELb1ELb0EEENS1_21CollectiveEpilogueFwdIS9_NS6_IJNS7_ILi1EEESF_SF_EEESA_SC_Li256ELb0ELb1ELb0ELb0EEENS1_30DynamicPersistentTileSchedulerILi256ELi256ELb0ELb1ELb0EEEEEEEEEvNT_6ParamsE,@"STO_CUDA_ENTRY STV_DEFAULT"
_ZN7cutlass13device_kernelIN5flash19enable_sm80_to_sm89INS1_16FlashAttnFwdSm80INS1_25CollectiveMainloopFwdSm80ILi8ELi1ELb1EN4cute5tupleIJNS5_1CILi128EEES8_S8_EEELi128ENS_6half_tEfNS_4arch4Sm80ELb1ELb0ELb0ELb0ELb0ELb0ELb1ELb0EEENS1_21CollectiveEpilogueFwdIS9_NS6_IJNS7_ILi1EEESF_SF_EEESA_SC_Li256ELb0ELb1ELb0ELb0EEENS1_30DynamicPersistentTileSchedulerILi256ELi256ELb0ELb1ELb0EEEEEEEEEvNT_6ParamsE:
[----:B------:R-:W-:Y:S01]  /*0000*/  LDC R1, c[0x0][0x37c] ;  /* 0x0000df00ff017b82 */ /* 0x000fe20000000800 */
[----:B------:R-:W-:Y:S05]  /*0010*/  EXIT ;  /* 0x000000000000794d */ /* 0x000fea0003800000 */
.L_x_6:
        /* <DEDUP_REMOVED lines=14> */
.L_x_24:


//--------------------- .text._ZN7cutlass13device_kernelIN5flash19enable_sm80_to_sm89INS1_16FlashAttnFwdSm80INS1_25CollectiveMainloopFwdSm80ILi8ELi1ELb1EN4cute5tupleIJNS5_1CILi128EEES8_S8_EEELi128ENS_6half_tEfNS_4arch4Sm80ELb1ELb0ELb0ELb1ELb0ELb0ELb1ELb0EEENS1_21CollectiveEpilogueFwdIS9_NS6_IJNS7_ILi1EEESF_SF_EEESA_SC_Li256ELb1ELb1ELb0ELb0EEENS1_19SingleTileSchedulerILb1ELb0ELb1ELi128EEEEEEEEEvNT_6ParamsE --------------------------
	.section	.text._ZN7cutlass13device_kernelIN5flash19enable_sm80_to_sm89INS1_16FlashAttnFwdSm80INS1_25CollectiveMainloopFwdSm80ILi8ELi1ELb1EN4cute5tupleIJNS5_1CILi128EEES8_S8_EEELi128ENS_6half_tEfNS_4arch4Sm80ELb1ELb0ELb0ELb1ELb0ELb0ELb1ELb0EEENS1_21CollectiveEpilogueFwdIS9_NS6_IJNS7_ILi1EEESF_SF_EEESA_SC_Li256ELb1ELb1ELb0ELb0EEENS1_19SingleTileSchedulerILb1ELb0ELb1ELi128EEEEEEEEEvNT_6ParamsE,"ax",@progbits
	.align	128
.text._ZN7cutlass13device_kernelIN5flash19enable_sm80_to_sm89INS1_16FlashAttnFwdSm80INS1_25CollectiveMainloopFwdSm80ILi8ELi1ELb1EN4cute5tupleIJNS5_1CILi128EEES8_S8_EEELi128ENS_6half_tEfNS_4arch4Sm80ELb1ELb0ELb0ELb1ELb0ELb0ELb1ELb0EEENS1_21CollectiveEpilogueFwdIS9_NS6_IJNS7_ILi1EEESF_SF_EEESA_SC_Li256ELb1ELb1ELb0ELb0EEENS1_19SingleTileSchedulerILb1ELb0ELb1ELi128EEEEEEEEEvNT_6ParamsE:
        .type           _ZN7cutlass13device_kernelIN5flash19enable_sm80_to_sm89INS1_16FlashAttnFwdSm80INS1_25CollectiveMainloopFwdSm80ILi8ELi1ELb1EN4cute5tupleIJNS5_1CILi128EEES8_S8_EEELi128ENS_6half_tEfNS_4arch4Sm80ELb1ELb0ELb0ELb1ELb0ELb0ELb1ELb0EEENS1_21CollectiveEpilogueFwdIS9_NS6_IJNS7_ILi1EEESF_SF_EEESA_SC_Li256ELb1ELb1ELb0ELb0EEENS1_19SingleTileSchedulerILb1ELb0ELb1ELi128EEEEEEEEEvNT_6ParamsE,@function
        .size           _ZN7cutlass13device_kernelIN5flash19enable_sm80_to_sm89INS1_16FlashAttnFwdSm80INS1_25CollectiveMainloopFwdSm80ILi8ELi1ELb1EN4cute5tupleIJNS5_1CILi128EEES8_S8_EEELi128ENS_6half_tEfNS_4arch4Sm80ELb1ELb0ELb0ELb1ELb0ELb0ELb1ELb0EEENS1_21CollectiveEpilogueFwdIS9_NS6_IJNS7_ILi1EEESF_SF_EEESA_SC_Li256ELb1ELb1ELb0ELb0EEENS1_19SingleTileSchedulerILb1ELb0ELb1ELi128EEEEEEEEEvNT_6ParamsE,(.L_x_25 - _ZN7cutlass13device_kernelIN5flash19enable_sm80_to_sm89INS1_16FlashAttnFwdSm80INS1_25CollectiveMainloopFwdSm80ILi8ELi1ELb1EN4cute5tupleIJNS5_1CILi128EEES8_S8_EEELi128ENS_6half_tEfNS_4arch4Sm80ELb1ELb0ELb0ELb1ELb0ELb0ELb1ELb0EEENS1_21CollectiveEpilogueFwdIS9_NS6_IJNS7_ILi1EEESF_SF_EEESA_SC_Li256ELb1ELb1ELb0ELb0EEENS1_19SingleTileSchedulerILb1ELb0ELb1ELi128EEEEEEEEEvNT_6ParamsE)
        .other          _ZN7cutlass13device_kernelIN5flash19enable_sm80_to_sm89INS1_16FlashAttnFwdSm80INS1_25CollectiveMainloopFwdSm80ILi8ELi1ELb1EN4cute5tupleIJNS5_1CILi128EEES8_S8_EEELi128ENS_6half_tEfNS_4arch4Sm80ELb1ELb0ELb0ELb1ELb0ELb0ELb1ELb0EEENS1_21CollectiveEpilogueFwdIS9_NS6_IJNS7_ILi1EEESF_SF_EEESA_SC_Li256ELb1ELb1ELb0ELb0EEENS1_19SingleTileSchedulerILb1ELb0ELb1ELi128EEEEEEEEEvNT_6ParamsE,@"STO_CUDA_ENTRY STV_DEFAULT"
_ZN7cutlass13device_kernelIN5flash19enable_sm80_to_sm89INS1_16FlashAttnFwdSm80INS1_25CollectiveMainloopFwdSm80ILi8ELi1ELb1EN4cute5tupleIJNS5_1CILi128EEES8_S8_EEELi128ENS_6half_tEfNS_4arch4Sm80ELb1ELb0ELb0ELb1ELb0ELb0ELb1ELb0EEENS1_21CollectiveEpilogueFwdIS9_NS6_IJNS7_ILi1EEESF_SF_EEESA_SC_Li256ELb1ELb1ELb0ELb0EEENS1_19SingleTileSchedulerILb1ELb0ELb1ELi128EEEEEEEEEvNT_6ParamsE:
[----:B------:R-:W-:Y:S01]  /*0000*/  LDC R1, c[0x0][0x37c] ;  /* 0x0000df00ff017b82 */ /* 0x000fe20000000800 */
[----:B------:R-:W-:Y:S05]  /*0010*/  EXIT ;  /* 0x000000000000794d */ /* 0x000fea0003800000 */
.L_x_7:
        /* <DEDUP_REMOVED lines=14> */
.L_x_25:


//--------------------- .text._ZN7cutlass13device_kernelIN5flash19enable_sm80_to_sm89INS1_16FlashAttnFwdSm80INS1_25CollectiveMainloopFwdSm80ILi8ELi1ELb1EN4cute5tupleIJNS5_1CILi128EEES8_S8_EEELi128ENS_6half_tEfNS_4arch4Sm80ELb1ELb0ELb0ELb1ELb0ELb1ELb1ELb0EEENS1_21CollectiveEpilogueFwdIS9_NS6_IJNS7_ILi1EEESF_SF_EEESA_SC_Li256ELb1ELb1ELb0ELb0EEENS1_19SingleTileSchedulerILb1ELb0ELb1ELi128EEEEEEEEEvNT_6ParamsE --------------------------
	.section	.text._ZN7cutlass13device_kernelIN5flash19enable_sm80_to_sm89INS1_16FlashAttnFwdSm80INS1_25CollectiveMainloopFwdSm80ILi8ELi1ELb1EN4cute5tupleIJNS5_1CILi128EEES8_S8_EEELi128ENS_6half_tEfNS_4arch4Sm80ELb1ELb0ELb0ELb1ELb0ELb1ELb1ELb0EEENS1_21CollectiveEpilogueFwdIS9_NS6_IJNS7_ILi1EEESF_SF_EEESA_SC_Li256ELb1ELb1ELb0ELb0EEENS1_19SingleTileSchedulerILb1ELb0ELb1ELi128EEEEEEEEEvNT_6ParamsE,"ax",@progbits
	.align	128
.text._ZN7cutlass13device_kernelIN5flash19enable_sm80_to_sm89INS1_16FlashAttnFwdSm80INS1_25CollectiveMainloopFwdSm80ILi8ELi1ELb1EN4cute5tupleIJNS5_1CILi128EEES8_S8_EEELi128ENS_6half_tEfNS_4arch4Sm80ELb1ELb0ELb0ELb1ELb0ELb1ELb1ELb0EEENS1_21CollectiveEpilogueFwdIS9_NS6_IJNS7_ILi1EEESF_SF_EEESA_SC_Li256ELb1ELb1ELb0ELb0EEENS1_19SingleTileSchedulerILb1ELb0ELb1ELi128EEEEEEEEEvNT_6ParamsE:
        .type           _ZN7cutlass13device_kernelIN5flash19enable_sm80_to_sm89INS1_16FlashAttnFwdSm80INS1_25CollectiveMainloopFwdSm80ILi8ELi1ELb1EN4cute5tupleIJNS5_1CILi128EEES8_S8_EEELi128ENS_6half_tEfNS_4arch4Sm80ELb1ELb0ELb0ELb1ELb0ELb1ELb1ELb0EEENS1_21CollectiveEpilogueFwdIS9_NS6_IJNS7_ILi1EEESF_SF_EEESA_SC_Li256ELb1ELb1ELb0ELb0EEENS1_19SingleTileSchedulerILb1ELb0ELb1ELi128EEEEEEEEEvNT_6ParamsE,@function
        .size           _ZN7cutlass13device_kernelIN5flash19enable_sm80_to_sm89INS1_16FlashAttnFwdSm80INS1_25CollectiveMainloopFwdSm80ILi8ELi1ELb1EN4cute5tupleIJNS5_1CILi128EEES8_S8_EEELi128ENS_6half_tEfNS_4arch4Sm80ELb1ELb0ELb0ELb1ELb0ELb1ELb1ELb0EEENS1_21CollectiveEpilogueFwdIS9_NS6_IJNS7_ILi1EEESF_SF_EEESA_SC_Li256ELb1ELb1ELb0ELb0EEENS1_19SingleTileSchedulerILb1ELb0ELb1ELi128EEEEEEEEEvNT_6ParamsE,(.L_x_26 - _ZN7cutlass13device_kernelIN5flash19enable_sm80_to_sm89INS1_16FlashAttnFwdSm80INS1_25CollectiveMainloopFwdSm80ILi8ELi1ELb1EN4cute5tupleIJNS5_1CILi128EEES8_S8_EEELi128ENS_6half_tEfNS_4arch4Sm80ELb1ELb0ELb0ELb1ELb0ELb1ELb1ELb0EEENS1_21CollectiveEpilogueFwdIS9_NS6_IJNS7_ILi1EEESF_SF_EEESA_SC_Li256ELb1ELb1ELb0ELb0EEENS1_19SingleTileSchedulerILb1ELb0ELb1ELi128EEEEEEEEEvNT_6ParamsE)
        .other          _ZN7cutlass13device_kernelIN5flash19enable_sm80_to_sm89INS1_16FlashAttnFwdSm80INS1_25CollectiveMainloopFwdSm80ILi8ELi1ELb1EN4cute5tupleIJNS5_1CILi128EEES8_S8_EEELi128ENS_6half_tEfNS_4arch4Sm80ELb1ELb0ELb0ELb1ELb0ELb1ELb1ELb0EEENS1_21CollectiveEpilogueFwdIS9_NS6_IJNS7_ILi1EEESF_SF_EEESA_SC_Li256ELb1ELb1ELb0ELb0EEENS1_19SingleTileSchedulerILb1ELb0ELb1ELi128EEEEEEEEEvNT_6ParamsE,@"STO_CUDA_ENTRY STV_DEFAULT"
_ZN7cutlass13device_kernelIN5flash19enable_sm80_to_sm89INS1_16FlashAttnFwdSm80INS1_25CollectiveMainloopFwdSm80ILi8ELi1ELb1EN4cute5tupleIJNS5_1CILi128EEES8_S8_EEELi128ENS_6half_tEfNS_4arch4Sm80ELb1ELb0ELb0ELb1ELb0ELb1ELb1ELb0EEENS1_21CollectiveEpilogueFwdIS9_NS6_IJNS7_ILi1EEESF_SF_EEESA_SC_Li256ELb1ELb1ELb0ELb0EEENS1_19SingleTileSchedulerILb1ELb0ELb1ELi128EEEEEEEEEvNT_6ParamsE:
[----:B------:R-:W-:Y:S01]  /*0000*/  LDC R1, c[0x0][0x37c] ;  /* 0x0000df00ff017b82 */ /* 0x000fe20000000800 */
[----:B------:R-:W-:Y:S05]  /*0010*/  EXIT ;  /* 0x000000000000794d */ /* 0x000fea0003800000 */
.L_x_8:
        /* <DEDUP_REMOVED lines=14> */
.L_x_26:


//--------------------- .text._ZN7cutlass13device_kernelIN5flash19enable_sm80_to_sm89INS1_16FlashAttnFwdSm80INS1_25CollectiveMainloopFwdSm80ILi4ELi1ELb0EN4cute5tupleIJNS5_1CILi128EEENS7_ILi64EEES8_EEELi128ENS_6half_tEfNS_4arch4Sm80ELb0ELb0ELb0ELb0ELb0ELb0ELb1ELb0EEENS1_21CollectiveEpilogueFwdINS6_IJS8_S8_S9_EEENS6_IJNS7_ILi1EEESH_SH_EEESB_SD_Li128ELb0ELb1ELb0ELb0EEENS1_19SingleTileSchedulerILb0ELb0ELb1ELi128EEEEEEEEEvNT_6ParamsE --------------------------
	.section	.text._ZN7cutlass13device_kernelIN5flash19enable_sm80_to_sm89INS1_16FlashAttnFwdSm80INS1_25CollectiveMainloopFwdSm80ILi4ELi1ELb0EN4cute5tupleIJNS5_1CILi128EEENS7_ILi64EEES8_EEELi128ENS_6half_tEfNS_4arch4Sm80ELb0ELb0ELb0ELb0ELb0ELb0ELb1ELb0EEENS1_21CollectiveEpilogueFwdINS6_IJS8_S8_S9_EEENS6_IJNS7_ILi1EEESH_SH_EEESB_SD_Li128ELb0ELb1ELb0ELb0EEENS1_19SingleTileSchedulerILb0ELb0ELb1ELi128EEEEEEEEEvNT_6ParamsE,"ax",@progbits
	.align	128
.text._ZN7cutlass13device_kernelIN5flash19enable_sm80_to_sm89INS1_16FlashAttnFwdSm80INS1_25CollectiveMainloopFwdSm80ILi4ELi1ELb0EN4cute5tupleIJNS5_1CILi128EEENS7_ILi64EEES8_EEELi128ENS_6half_tEfNS_4arch4Sm80ELb0ELb0ELb0ELb0ELb0ELb0ELb1ELb0EEENS1_21CollectiveEpilogueFwdINS6_IJS8_S8_S9_EEENS6_IJNS7_ILi1EEESH_SH_EEESB_SD_Li128ELb0ELb1ELb0ELb0EEENS1_19SingleTileSchedulerILb0ELb0ELb1ELi128EEEEEEEEEvNT_6ParamsE:
        .type           _ZN7cutlass13device_kernelIN5flash19enable_sm80_to_sm89INS1_16FlashAttnFwdSm80INS1_25CollectiveMainloopFwdSm80ILi4ELi1ELb0EN4cute5tupleIJNS5_1CILi128EEENS7_ILi64EEES8_EEELi128ENS_6half_tEfNS_4arch4Sm80ELb0ELb0ELb0ELb0ELb0ELb0ELb1ELb0EEENS1_21CollectiveEpilogueFwdINS6_IJS8_S8_S9_EEENS6_IJNS7_ILi1EEESH_SH_EEESB_SD_Li128ELb0ELb1ELb0ELb0EEENS1_19SingleTileSchedulerILb0ELb0ELb1ELi128EEEEEEEEEvNT_6ParamsE,@function
        .size           _ZN7cutlass13device_kernelIN5flash19enable_sm80_to_sm89INS1_16FlashAttnFwdSm80INS1_25CollectiveMainloopFwdSm80ILi4ELi1ELb0EN4cute5tupleIJNS5_1CILi128EEENS7_ILi64EEES8_EEELi128ENS_6half_tEfNS_4arch4Sm80ELb0ELb0ELb0ELb0ELb0ELb0ELb1ELb0EEENS1_21CollectiveEpilogueFwdINS6_IJS8_S8_S9_EEENS6_IJNS7_ILi1EEESH_SH_EEESB_SD_Li128ELb0ELb1ELb0ELb0EEENS1_19SingleTileSchedulerILb0ELb0ELb1ELi128EEEEEEEEEvNT_6ParamsE,(.L_x_27 - _ZN7cutlass13device_kernelIN5flash19enable_sm80_to_sm89INS1_16FlashAttnFwdSm80INS1_25CollectiveMainloopFwdSm80ILi4ELi1ELb0EN4cute5tupleIJNS5_1CILi128EEENS7_ILi64EEES8_EEELi128ENS_6half_tEfNS_4arch4Sm80ELb0ELb0ELb0ELb0ELb0ELb0ELb1ELb0EEENS1_21CollectiveEpilogueFwdINS6_IJS8_S8_S9_EEENS6_IJNS7_ILi1EEESH_SH_EEESB_SD_Li128ELb0ELb1ELb0ELb0EEENS1_19SingleTileSchedulerILb0ELb0ELb1ELi128EEEEEEEEEvNT_6ParamsE)
        .other          _ZN7cutlass13device_kernelIN5flash19enable_sm80_to_sm89INS1_16FlashAttnFwdSm80INS1_25CollectiveMainloopFwdSm80ILi4ELi1ELb0EN4cute5tupleIJNS5_1CILi128EEENS7_ILi64EEES8_EEELi128ENS_6half_tEfNS_4arch4Sm80ELb0ELb0ELb0ELb0ELb0ELb0ELb1ELb0EEENS1_21CollectiveEpilogueFwdINS6_IJS8_S8_S9_EEENS6_IJNS7_ILi1EEESH_SH_EEESB_SD_Li128ELb0ELb1ELb0ELb0EEENS1_19SingleTileSchedulerILb0ELb0ELb1ELi128EEEEEEEEEvNT_6ParamsE,@"STO_CUDA_ENTRY STV_DEFAULT"
_ZN7cutlass13device_kernelIN5flash19enable_sm80_to_sm89INS1_16FlashAttnFwdSm80INS1_25CollectiveMainloopFwdSm80ILi4ELi1ELb0EN4cute5tupleIJNS5_1CILi128EEENS7_ILi64EEES8_EEELi128ENS_6half_tEfNS_4arch4Sm80ELb0ELb0ELb0ELb0ELb0ELb0ELb1ELb0EEENS1_21CollectiveEpilogueFwdINS6_IJS8_S8_S9_EEENS6_IJNS7_ILi1EEESH_SH_EEESB_SD_Li128ELb0ELb1ELb0ELb0EEENS1_19SingleTileSchedulerILb0ELb0ELb1ELi128EEEEEEEEEvNT_6ParamsE:
[----:B------:R-:W-:Y:S01]  /*0000*/  LDC R1, c[0x0][0x37c] ;  /* 0x0000df00ff017b82 */ /* 0x000fe20000000800 */
[----:B------:R-:W-:Y:S05]  /*0010*/  EXIT ;  /* 0x000000000000794d */ /* 0x000fea0003800000 */
.L_x_9:
        /* <DEDUP_REMOVED lines=14> */
.L_x_27:


//--------------------- .text._ZN7cutlass13device_kernelIN5flash19enable_sm80_to_sm89INS1_16FlashAttnFwdSm80INS1_25CollectiveMainloopFwdSm80ILi4ELi1ELb0EN4cute5tupleIJNS5_1CILi128EEENS7_ILi64EEES8_EEELi128ENS_6half_tEfNS_4arch4Sm80ELb0ELb0ELb0ELb1ELb0ELb0ELb1ELb0EEENS1_21CollectiveEpilogueFwdINS6_IJS8_S8_S9_EEENS6_IJNS7_ILi1EEESH_SH_EEESB_SD_Li128ELb1ELb1ELb0ELb0EEENS1_19SingleTileSchedulerILb1ELb0ELb1ELi128EEEEEEEEEvNT_6ParamsE --------------------------
	.section	.text._ZN7cutlass13device_kernelIN5flash19enable_sm80_to_sm89INS1_16FlashAttnFwdSm80INS1_25CollectiveMainloopFwdSm80ILi4ELi1ELb0EN4cute5tupleIJNS5_1CILi128EEENS7_ILi64EEES8_EEELi128ENS_6half_tEfNS_4arch4Sm80ELb0ELb0ELb0ELb1ELb0ELb0ELb1ELb0EEENS1_21CollectiveEpilogueFwdINS6_IJS8_S8_S9_EEENS6_IJNS7_ILi1EEESH_SH_EEESB_SD_Li128ELb1ELb1ELb0ELb0EEENS1_19SingleTileSchedulerILb1ELb0ELb1ELi128EEEEEEEEEvNT_6ParamsE,"ax",@progbits
	.align	128
.text._ZN7cutlass13device_kernelIN5flash19enable_sm80_to_sm89INS1_16FlashAttnFwdSm80INS1_25CollectiveMainloopFwdSm80ILi4ELi1ELb0EN4cute5tupleIJNS5_1CILi128EEENS7_ILi64EEES8_EEELi128ENS_6half_tEfNS_4arch4Sm80ELb0ELb0ELb0ELb1ELb0ELb0ELb1ELb0EEENS1_21CollectiveEpilogueFwdINS6_IJS8_S8_S9_EEENS6_IJNS7_ILi1EEESH_SH_EEESB_SD_Li128ELb1ELb1ELb0ELb0EEENS1_19SingleTileSchedulerILb1ELb0ELb1ELi128EEEEEEEEEvNT_6ParamsE:
        .type           _ZN7cutlass13device_kernelIN5flash19enable_sm80_to_sm89INS1_16FlashAttnFwdSm80INS1_25CollectiveMainloopFwdSm80ILi4ELi1ELb0EN4cute5tupleIJNS5_1CILi128EEENS7_ILi64EEES8_EEELi128ENS_6half_tEfNS_4arch4Sm80ELb0ELb0ELb0ELb1ELb0ELb0ELb1ELb0EEENS1_21CollectiveEpilogueFwdINS6_IJS8_S8_S9_EEENS6_IJNS7_ILi1EEESH_SH_EEESB_SD_Li128ELb1ELb1ELb0ELb0EEENS1_19SingleTileSchedulerILb1ELb0ELb1ELi128EEEEEEEEEvNT_6ParamsE,@function
        .size           _ZN7cutlass13device_kernelIN5flash19enable_sm80_to_sm89INS1_16FlashAttnFwdSm80INS1_25CollectiveMainloopFwdSm80ILi4ELi1ELb0EN4cute5tupleIJNS5_1CILi128EEENS7_ILi64EEES8_EEELi128ENS_6half_tEfNS_4arch4Sm80ELb0ELb0ELb0ELb1ELb0ELb0ELb1ELb0EEENS1_21CollectiveEpilogueFwdINS6_IJS8_S8_S9_EEENS6_IJNS7_ILi1EEESH_SH_EEESB_SD_Li128ELb1ELb1ELb0ELb0EEENS1_19SingleTileSchedulerILb1ELb0ELb1ELi128EEEEEEEEEvNT_6ParamsE,(.L_x_28 - _ZN7cutlass13device_kernelIN5flash19enable_sm80_to_sm89INS1_16FlashAttnFwdSm80INS1_25CollectiveMainloopFwdSm80ILi4ELi1ELb0EN4cute5tupleIJNS5_1CILi128EEENS7_ILi64EEES8_EEELi128ENS_6half_tEfNS_4arch4Sm80ELb0ELb0ELb0ELb1ELb0ELb0ELb1ELb0EEENS1_21CollectiveEpilogueFwdINS6_IJS8_S8_S9_EEENS6_IJNS7_ILi1EEESH_SH_EEESB_SD_Li128ELb1ELb1ELb0ELb0EEENS1_19SingleTileSchedulerILb1ELb0ELb1ELi128EEEEEEEEEvNT_6ParamsE)
        .other          _ZN7cutlass13device_kernelIN5flash19enable_sm80_to_sm89INS1_16FlashAttnFwdSm80INS1_25CollectiveMainloopFwdSm80ILi4ELi1ELb0EN4cute5tupleIJNS5_1CILi128EEENS7_ILi64EEES8_EEELi128ENS_6half_tEfNS_4arch4Sm80ELb0ELb0ELb0ELb1ELb0ELb0ELb1ELb0EEENS1_21CollectiveEpilogueFwdINS6_IJS8_S8_S9_EEENS6_IJNS7_ILi1EEESH_SH_EEESB_SD_Li128ELb1ELb1ELb0ELb0EEENS1_19SingleTileSchedulerILb1ELb0ELb1ELi128EEEEEEEEEvNT_6ParamsE,@"STO_CUDA_ENTRY STV_DEFAULT"
_ZN7cutlass13device_kernelIN5flash19enable_sm80_to_sm89INS1_16FlashAttnFwdSm80INS1_25CollectiveMainloopFwdSm80ILi4ELi1ELb0EN4cute5tupleIJNS5_1CILi128EEENS7_ILi64EEES8_EEELi128ENS_6half_tEfNS_4arch4Sm80ELb0ELb0ELb0ELb1ELb0ELb0ELb1ELb0EEENS1_21CollectiveEpilogueFwdINS6_IJS8_S8_S9_EEENS6_IJNS7_ILi1EEESH_SH_EEESB_SD_Li128ELb1ELb1ELb0ELb0EEENS1_19SingleTileSchedulerILb1ELb0ELb1ELi128EEEEEEEEEvNT_6ParamsE:
[----:B------:R-:W-:Y:S01]  /*0000*/  LDC R1, c[0x0][0x37c] ;  /* 0x0000df00ff017b82 */ /* 0x000fe20000000800 */
[----:B------:R-:W-:Y:S05]  /*0010*/  EXIT ;  /* 0x000000000000794d */ /* 0x000fea0003800000 */
.L_x_10:
        /* <DEDUP_REMOVED lines=14> */
.L_x_28:


//--------------------- .text._ZN7cutlass13device_kernelIN5flash19enable_sm80_to_sm89INS1_16FlashAttnFwdSm80INS1_25CollectiveMainloopFwdSm80ILi4ELi1ELb0EN4cute5tupleIJNS5_1CILi128EEENS7_ILi64EEES8_EEELi128ENS_6half_tEfNS_4arch4Sm80ELb0ELb0ELb0ELb1ELb0ELb1ELb1ELb0EEENS1_21CollectiveEpilogueFwdINS6_IJS8_S8_S9_EEENS6_IJNS7_ILi1EEESH_SH_EEESB_SD_Li128ELb1ELb1ELb0ELb0EEENS1_19SingleTileSchedulerILb1ELb0ELb1ELi128EEEEEEEEEvNT_6ParamsE --------------------------
	.section	.text._ZN7cutlass13device_kernelIN5flash19enable_sm80_to_sm89INS1_16FlashAttnFwdSm80INS1_25CollectiveMainloopFwdSm80ILi4ELi1ELb0EN4cute5tupleIJNS5_1CILi128EEENS7_ILi64EEES8_EEELi128ENS_6half_tEfNS_4arch4Sm80ELb0ELb0ELb0ELb1ELb0ELb1ELb1ELb0EEENS1_21CollectiveEpilogueFwdINS6_IJS8_S8_S9_EEENS6_IJNS7_ILi1EEESH_SH_EEESB_SD_Li128ELb1ELb1ELb0ELb0EEENS1_19SingleTileSchedulerILb1ELb0ELb1ELi128EEEEEEEEEvNT_6ParamsE,"ax",@progbits
	.align	128
.text._ZN7cutlass13device_kernelIN5flash19enable_sm80_to_sm89INS1_16FlashAttnFwdSm80INS1_25CollectiveMainloopFwdSm80ILi4ELi1ELb0EN4cute5tupleIJNS5_1CILi128EEENS7_ILi64EEES8_EEELi128ENS_6half_tEfNS_4arch4Sm80ELb0ELb0ELb0ELb1ELb0ELb1ELb1ELb0EEENS1_21CollectiveEpilogueFwdINS6_IJS8_S8_S9_EEENS6_IJNS7_ILi1EEESH_SH_EEESB_SD_Li128ELb1ELb1ELb0ELb0EEENS1_19SingleTileSchedulerILb1ELb0ELb1ELi128EEEEEEEEEvNT_6ParamsE:
        .type           _ZN7cutlass13device_kernelIN5flash19enable_sm80_to_sm89INS1_16FlashAttnFwdSm80INS1_25CollectiveMainloopFwdSm80ILi4ELi1ELb0EN4cute5tupleIJNS5_1CILi128EEENS7_ILi64EEES8_EEELi128ENS_6half_tEfNS_4arch4Sm80ELb0ELb0ELb0ELb1ELb0ELb1ELb1ELb0EEENS1_21CollectiveEpilogueFwdINS6_IJS8_S8_S9_EEENS6_IJNS7_ILi1EEESH_SH_EEESB_SD_Li128ELb1ELb1ELb0ELb0EEENS1_19SingleTileSchedulerILb1ELb0ELb1ELi128EEEEEEEEEvNT_6ParamsE,@function
        .size           _ZN7cutlass13device_kernelIN5flash19enable_sm80_to_sm89INS1_16FlashAttnFwdSm80INS1_25CollectiveMainloopFwdSm80ILi4ELi1ELb0EN4cute5tupleIJNS5_1CILi128EEENS7_ILi64EEES8_EEELi128ENS_6half_tEfNS_4arch4Sm80ELb0ELb0ELb0ELb1ELb0ELb1ELb1ELb0EEENS1_21CollectiveEpilogueFwdINS6_IJS8_S8_S9_EEENS6_IJNS7_ILi1EEESH_SH_EEESB_SD_Li128ELb1ELb1ELb0ELb0EEENS1_19SingleTileSchedulerILb1ELb0ELb1ELi128EEEEEEEEEvNT_6ParamsE,(.L_x_29 - _ZN7cutlass13device_kernelIN5flash19enable_sm80_to_sm89INS1_16FlashAttnFwdSm80INS1_25CollectiveMainloopFwdSm80ILi4ELi1ELb0EN4cute5tupleIJNS5_1CILi128EEENS7_ILi64EEES8_EEELi128ENS_6half_tEfNS_4arch4Sm80ELb0ELb0ELb0ELb1ELb0ELb1ELb1ELb0EEENS1_21CollectiveEpilogueFwdINS6_IJS8_S8_S9_EEENS6_IJNS7_ILi1EEESH_SH_EEESB_SD_Li128ELb1ELb1ELb0ELb0EEENS1_19SingleTileSchedulerILb1ELb0ELb1ELi128EEEEEEEEEvNT_6ParamsE)
        .other          _ZN7cutlass13device_kernelIN5flash19enable_sm80_to_sm89INS1_16FlashAttnFwdSm80INS1_25CollectiveMainloopFwdSm80ILi4ELi1ELb0EN4cute5tupleIJNS5_1CILi128EEENS7_ILi64EEES8_EEELi128ENS_6half_tEfNS_4arch4Sm80ELb0ELb0ELb0ELb1ELb0ELb1ELb1ELb0EEENS1_21CollectiveEpilogueFwdINS6_IJS8_S8_S9_EEENS6_IJNS7_ILi1EEESH_SH_EEESB_SD_Li128ELb1ELb1ELb0ELb0EEENS1_19SingleTileSchedulerILb1ELb0ELb1ELi128EEEEEEEEEvNT_6ParamsE,@"STO_CUDA_ENTRY STV_DEFAULT"
_ZN7cutlass13device_kernelIN5flash19enable_sm80_to_sm89INS1_16FlashAttnFwdSm80INS1_25CollectiveMainloopFwdSm80ILi4ELi1ELb0EN4cute5tupleIJNS5_1CILi128EEENS7_ILi64EEES8_EEELi128ENS_6half_tEfNS_4arch4Sm80ELb0ELb0ELb0ELb1ELb0ELb1ELb1ELb0EEENS1_21CollectiveEpilogueFwdINS6_IJS8_S8_S9_EEENS6_IJNS7_ILi1EEESH_SH_EEESB_SD_Li128ELb1ELb1ELb0ELb0EEENS1_19SingleTileSchedulerILb1ELb0ELb1ELi128EEEEEEEEEvNT_6ParamsE:
[----:B------:R-:W-:Y:S01]  /*0000*/  LDC R1, c[0x0][0x37c] ;  /* 0x0000df00ff017b82 */ /* 0x000fe20000000800 */
[----:B------:R-:W-:Y:S05]  /*0010*/  EXIT ;  /* 0x000000000000794d */ /* 0x000fea0003800000 */
.L_x_11:
        /* <DEDUP_REMOVED lines=14> */
.L_x_29:


//--------------------- .text._ZN7cutlass13device_kernelIN5flash19enable_sm80_to_sm89INS1_16FlashAttnFwdSm80INS1_25CollectiveMainloopFwdSm80ILi4ELi1ELb0EN4cute5tupleIJNS5_1CILi128EEENS7_ILi48EEES8_EEELi128ENS_6half_tEfNS_4arch4Sm80ELb0ELb1ELb0ELb0ELb0ELb0ELb1ELb0EEENS1_21CollectiveEpilogueFwdINS6_IJS8_S8_S9_EEENS6_IJNS7_ILi1EEESH_SH_EEESB_SD_Li128ELb0ELb1ELb0ELb0EEENS1_19SingleTileSchedulerILb0ELb0ELb1ELi128EEEEEEEEEvNT_6ParamsE --------------------------
	.section	.text._ZN7cutlass13device_kernelIN5flash19enable_sm80_to_sm89INS1_16FlashAttnFwdSm80INS1_25CollectiveMainloopFwdSm80ILi4ELi1ELb0EN4cute5tupleIJNS5_1CILi128EEENS7_ILi48EEES8_EEELi128ENS_6half_tEfNS_4arch4Sm80ELb0ELb1ELb0ELb0ELb0ELb0ELb1ELb0EEENS1_21CollectiveEpilogueFwdINS6_IJS8_S8_S9_EEENS6_IJNS7_ILi1EEESH_SH_EEESB_SD_Li128ELb0ELb1ELb0ELb0EEENS1_19SingleTileSchedulerILb0ELb0ELb1ELi128EEEEEEEEEvNT_6ParamsE,"ax",@progbits
	.align	128
.text._ZN7cutlass13device_kernelIN5flash19enable_sm80_to_sm89INS1_16FlashAttnFwdSm80INS1_25CollectiveMainloopFwdSm80ILi4ELi1ELb0EN4cute5tupleIJNS5_1CILi128EEENS7_ILi48EEES8_EEELi128ENS_6half_tEfNS_4arch4Sm80ELb0ELb1ELb0ELb0ELb0ELb0ELb1ELb0EEENS1_21CollectiveEpilogueFwdINS6_IJS8_S8_S9_EEENS6_IJNS7_ILi1EEESH_SH_EEESB_SD_Li128ELb0ELb1ELb0ELb0EEENS1_19SingleTileSchedulerILb0ELb0ELb1ELi128EEEEEEEEEvNT_6ParamsE:
        .type           _ZN7cutlass13device_kernelIN5flash19enable_sm80_to_sm89INS1_16FlashAttnFwdSm80INS1_25CollectiveMainloopFwdSm80ILi4ELi1ELb0EN4cute5tupleIJNS5_1CILi128EEENS7_ILi48EEES8_EEELi128ENS_6half_tEfNS_4arch4Sm80ELb0ELb1ELb0ELb0ELb0ELb0ELb1ELb0EEENS1_21CollectiveEpilogueFwdINS6_IJS8_S8_S9_EEENS6_IJNS7_ILi1EEESH_SH_EEESB_SD_Li128ELb0ELb1ELb0ELb0EEENS1_19SingleTileSchedulerILb0ELb0ELb1ELi128EEEEEEEEEvNT_6ParamsE,@function
        .size           _ZN7cutlass13device_kernelIN5flash19enable_sm80_to_sm89INS1_16FlashAttnFwdSm80INS1_25CollectiveMainloopFwdSm80ILi4ELi1ELb0EN4cute5tupleIJNS5_1CILi128EEENS7_ILi48EEES8_EEELi128ENS_6half_tEfNS_4arch4Sm80ELb0ELb1ELb0ELb0ELb0ELb0ELb1ELb0EEENS1_21CollectiveEpilogueFwdINS6_IJS8_S8_S9_EEENS6_IJNS7_ILi1EEESH_SH_EEESB_SD_Li128ELb0ELb1ELb0ELb0EEENS1_19SingleTileSchedulerILb0ELb0ELb1ELi128EEEEEEEEEvNT_6ParamsE,(.L_x_30 - _ZN7cutlass13device_kernelIN5flash19enable_sm80_to_sm89INS1_16FlashAttnFwdSm80INS1_25CollectiveMainloopFwdSm80ILi4ELi1ELb0EN4cute5tupleIJNS5_1CILi128EEENS7_ILi48EEES8_EEELi128ENS_6half_tEfNS_4arch4Sm80ELb0ELb1ELb0ELb0ELb0ELb0ELb1ELb0EEENS1_21CollectiveEpilogueFwdINS6_IJS8_S8_S9_EEENS6_IJNS7_ILi1EEESH_SH_EEESB_SD_Li128ELb0ELb1ELb0ELb0EEENS1_19SingleTileSchedulerILb0ELb0ELb1ELi128EEEEEEEEEvNT_6ParamsE)
        .other          _ZN7cutlass13device_kernelIN5flash19enable_sm80_to_sm89INS1_16FlashAttnFwdSm80INS1_25CollectiveMainloopFwdSm80ILi4ELi1ELb0EN4cute5tupleIJNS5_1CILi128EEENS7_ILi48EEES8_EEELi128ENS_6half_tEfNS_4arch4Sm80ELb0ELb1ELb0ELb0ELb0ELb0ELb1ELb0EEENS1_21CollectiveEpilogueFwdINS6_IJS8_S8_S9_EEENS6_IJNS7_ILi1EEESH_SH_EEESB_SD_Li128ELb0ELb1ELb0ELb0EEENS1_19SingleTileSchedulerILb0ELb0ELb1ELi128EEEEEEEEEvNT_6ParamsE,@"STO_CUDA_ENTRY STV_DEFAULT"
_ZN7cutlass13device_kernelIN5flash19enable_sm80_to_sm89INS1_16FlashAttnFwdSm80INS1_25CollectiveMainloopFwdSm80ILi4ELi1ELb0EN4cute5tupleIJNS5_1CILi128EEENS7_ILi48EEES8_EEELi128ENS_6half_tEfNS_4arch4Sm80ELb0ELb1ELb0ELb0ELb0ELb0ELb1ELb0EEENS1_21CollectiveEpilogueFwdINS6_IJS8_S8_S9_EEENS6_IJNS7_ILi1EEESH_SH_EEESB_SD_Li128ELb0ELb1ELb0ELb0EEENS1_19SingleTileSchedulerILb0ELb0ELb1ELi128EEEEEEEEEvNT_6ParamsE:
[----:B------:R-:W-:Y:S01]  /*0000*/  LDC R1, c[0x0][0x37c] ;  /* 0x0000df00ff017b82 */ /* 0x000fe20000000800 */
[----:B------:R-:W-:Y:S05]  /*0010*/  EXIT ;  /* 0x000000000000794d */ /* 0x000fea0003800000 */
.L_x_12:
        /* <DEDUP_REMOVED lines=14> */
.L_x_30:


//--------------------- .text._ZN7cutlass13device_kernelIN5flash19enable_sm80_to_sm89INS1_16FlashAttnFwdSm80INS1_25CollectiveMainloopFwdSm80ILi4ELi1ELb0EN4cute5tupleIJNS5_1CILi128EEENS7_ILi48EEES8_EEELi128ENS_6half_tEfNS_4arch4Sm80ELb0ELb1ELb0ELb1ELb0ELb0ELb1ELb0EEENS1_21CollectiveEpilogueFwdINS6_IJS8_S8_S9_EEENS6_IJNS7_ILi1EEESH_SH_EEESB_SD_Li128ELb1ELb1ELb0ELb0EEENS1_19SingleTileSchedulerILb1ELb0ELb1ELi128EEEEEEEEEvNT_6ParamsE --------------------------
	.section	.text._ZN7cutlass13device_kernelIN5flash19enable_sm80_to_sm89INS1_16FlashAttnFwdSm80INS1_25CollectiveMainloopFwdSm80ILi4ELi1ELb0EN4cute5tupleIJNS5_1CILi128EEENS7_ILi48EEES8_EEELi128ENS_6half_tEfNS_4arch4Sm80ELb0ELb1ELb0ELb1ELb0ELb0ELb1ELb0EEENS1_21CollectiveEpilogueFwdINS6_IJS8_S8_S9_EEENS6_IJNS7_ILi1EEESH_SH_EEESB_SD_Li128ELb1ELb1ELb0ELb0EEENS1_19SingleTileSchedulerILb1ELb0ELb1ELi128EEEEEEEEEvNT_6ParamsE,"ax",@progbits
	.align	128
.text._ZN7cutlass13device_kernelIN5flash19enable_sm80_to_sm89INS1_16FlashAttnFwdSm80INS1_25CollectiveMainloopFwdSm80ILi4ELi1ELb0EN4cute5tupleIJNS5_1CILi128EEENS7_ILi48EEES8_EEELi128ENS_6half_tEfNS_4arch4Sm80ELb0ELb1ELb0ELb1ELb0ELb0ELb1ELb0EEENS1_21CollectiveEpilogueFwdINS6_IJS8_S8_S9_EEENS6_IJNS7_ILi1EEESH_SH_EEESB_SD_Li128ELb1ELb1ELb0ELb0EEENS1_19SingleTileSchedulerILb1ELb0ELb1ELi128EEEEEEEEEvNT_6ParamsE:
        .type           _ZN7cutlass13device_kernelIN5flash19enable_sm80_to_sm89INS1_16FlashAttnFwdSm80INS1_25CollectiveMainloopFwdSm80ILi4ELi1ELb0EN4cute5tupleIJNS5_1CILi128EEENS7_ILi48EEES8_EEELi128ENS_6half_tEfNS_4arch4Sm80ELb0ELb1ELb0ELb1ELb0ELb0ELb1ELb0EEENS1_21CollectiveEpilogueFwdINS6_IJS8_S8_S9_EEENS6_IJNS7_ILi1EEESH_SH_EEESB_SD_Li128ELb1ELb1ELb0ELb0EEENS1_19SingleTileSchedulerILb1ELb0ELb1ELi128EEEEEEEEEvNT_6ParamsE,@function
        .size           _ZN7cutlass13device_kernelIN5flash19enable_sm80_to_sm89INS1_16FlashAttnFwdSm80INS1_25CollectiveMainloopFwdSm80ILi4ELi1ELb0EN4cute5tupleIJNS5_1CILi128EEENS7_ILi48EEES8_EEELi128ENS_6half_tEfNS_4arch4Sm80ELb0ELb1ELb0ELb1ELb0ELb0ELb1ELb0EEENS1_21CollectiveEpilogueFwdINS6_IJS8_S8_S9_EEENS6_IJNS7_ILi1EEESH_SH_EEESB_SD_Li128ELb1ELb1ELb0ELb0EEENS1_19SingleTileSchedulerILb1ELb0ELb1ELi128EEEEEEEEEvNT_6ParamsE,(.L_x_31 - _ZN7cutlass13device_kernelIN5flash19enable_sm80_to_sm89INS1_16FlashAttnFwdSm80INS1_25CollectiveMainloopFwdSm80ILi4ELi1ELb0EN4cute5tupleIJNS5_1CILi128EEENS7_ILi48EEES8_EEELi128ENS_6half_tEfNS_4arch4Sm80ELb0ELb1ELb0ELb1ELb0ELb0ELb1ELb0EEENS1_21CollectiveEpilogueFwdINS6_IJS8_S8_S9_EEENS6_IJNS7_ILi1EEESH_SH_EEESB_SD_Li128ELb1ELb1ELb0ELb0EEENS1_19SingleTileSchedulerILb1ELb0ELb1ELi128EEEEEEEEEvNT_6ParamsE)
        .other          _ZN7cutlass13device_kernelIN5flash19enable_sm80_to_sm89INS1_16FlashAttnFwdSm80INS1_25CollectiveMainloopFwdSm80ILi4ELi1ELb0EN4cute5tupleIJNS5_1CILi128EEENS7_ILi48EEES8_EEELi128ENS_6half_tEfNS_4arch4Sm80ELb0ELb1ELb0ELb1ELb0ELb0ELb1ELb0EEENS1_21CollectiveEpilogueFwdINS6_IJS8_S8_S9_EEENS6_IJNS7_ILi1EEESH_SH_EEESB_SD_Li128ELb1ELb1ELb0ELb0EEENS1_19SingleTileSchedulerILb1ELb0ELb1ELi128EEEEEEEEEvNT_6ParamsE,@"STO_CUDA_ENTRY STV_DEFAULT"
_ZN7cutlass13device_kernelIN5flash19enable_sm80_to_sm89INS1_16FlashAttnFwdSm80INS1_25CollectiveMainloopFwdSm80ILi4ELi1ELb0EN4cute5tupleIJNS5_1CILi128EEENS7_ILi48EEES8_EEELi128ENS_6half_tEfNS_4arch4Sm80ELb0ELb1ELb0ELb1ELb0ELb0ELb1ELb0EEENS1_21CollectiveEpilogueFwdINS6_IJS8_S8_S9_EEENS6_IJNS7_ILi1EEESH_SH_EEESB_SD_Li128ELb1ELb1ELb0ELb0EEENS1_19SingleTileSchedulerILb1ELb0ELb1ELi128EEEEEEEEEvNT_6ParamsE:
[----:B------:R-:W-:Y:S01]  /*0000*/  LDC R1, c[0x0][0x37c] ;  /* 0x0000df00ff017b82 */ /* 0x000fe20000000800 */
[----:B------:R-:W-:Y:S05]  /*0010*/  EXIT ;  /* 0x000000000000794d */ /* 0x000fea0003800000 */
.L_x_13:
        /* <DEDUP_REMOVED lines=14> */
.L_x_31:


//--------------------- .text._ZN7cutlass13device_kernelIN5flash19enable_sm80_to_sm89INS1_16FlashAttnFwdSm80INS1_25CollectiveMainloopFwdSm80ILi4ELi1ELb0EN4cute5tupleIJNS5_1CILi128EEENS7_ILi48EEES8_EEELi128ENS_6half_tEfNS_4arch4Sm80ELb0ELb1ELb0ELb1ELb0ELb1ELb1ELb0EEENS1_21CollectiveEpilogueFwdINS6_IJS8_S8_S9_EEENS6_IJNS7_ILi1EEESH_SH_EEESB_SD_Li128ELb1ELb1ELb0ELb0EEENS1_19SingleTileSchedulerILb1ELb0ELb1ELi128EEEEEEEEEvNT_6ParamsE --------------------------
	.section	.text._ZN7cutlass13device_kernelIN5flash19enable_sm80_to_sm89INS1_16FlashAttnFwdSm80INS1_25CollectiveMainloopFwdSm80ILi4ELi1ELb0EN4cute5tupleIJNS5_1CILi128EEENS7_ILi48EEES8_EEELi128ENS_6half_tEfNS_4arch4Sm80ELb0ELb1ELb0ELb1ELb0ELb1ELb1ELb0EEENS1_21CollectiveEpilogueFwdINS6_IJS8_S8_S9_EEENS6_IJNS7_ILi1EEESH_SH_EEESB_SD_Li128ELb1ELb1ELb0ELb0EEENS1_19SingleTileSchedulerILb1ELb0ELb1ELi128EEEEEEEEEvNT_6ParamsE,"ax",@progbits
	.align	128
.text._ZN7cutlass13device_kernelIN5flash19enable_sm80_to_sm89INS1_16FlashAttnFwdSm80INS1_25CollectiveMainloopFwdSm80ILi4ELi1ELb0EN4cute5tupleIJNS5_1CILi128EEENS7_ILi48EEES8_EEELi128ENS_6half_tEfNS_4arch4Sm80ELb0ELb1ELb0ELb1ELb0ELb1ELb1ELb0EEENS1_21CollectiveEpilogueFwdINS6_IJS8_S8_S9_EEENS6_IJNS7_ILi1EEESH_SH_EEESB_SD_Li128ELb1ELb1ELb0ELb0EEENS1_19SingleTileSchedulerILb1ELb0ELb1ELi128EEEEEEEEEvNT_6ParamsE:
        .type           _ZN7cutlass13device_kernelIN5flash19enable_sm80_to_sm89INS1_16FlashAttnFwdSm80INS1_25CollectiveMainloopFwdSm80ILi4ELi1ELb0EN4cute5tupleIJNS5_1CILi128EEENS7_ILi48EEES8_EEELi128ENS_6half_tEfNS_4arch4Sm80ELb0ELb1ELb0ELb1ELb0ELb1ELb1ELb0EEENS1_21CollectiveEpilogueFwdINS6_IJS8_S8_S9_EEENS6_IJNS7_ILi1EEESH_SH_EEESB_SD_Li128ELb1ELb1ELb0ELb0EEENS1_19SingleTileSchedulerILb1ELb0ELb1ELi128EEEEEEEEEvNT_6ParamsE,@function
        .size           _ZN7cutlass13device_kernelIN5flash19enable_sm80_to_sm89INS1_16FlashAttnFwdSm80INS1_25CollectiveMainloopFwdSm80ILi4ELi1ELb0EN4cute5tupleIJNS5_1CILi128EEENS7_ILi48EEES8_EEELi128ENS_6half_tEfNS_4arch4Sm80ELb0ELb1ELb0ELb1ELb0ELb1ELb1ELb0EEENS1_21CollectiveEpilogueFwdINS6_IJS8_S8_S9_EEENS6_IJNS7_ILi1EEESH_SH_EEESB_SD_Li128ELb1ELb1ELb0ELb0EEENS1_19SingleTileSchedulerILb1ELb0ELb1ELi128EEEEEEEEEvNT_6ParamsE,(.L_x_32 - _ZN7cutlass13device_kernelIN5flash19enable_sm80_to_sm89INS1_16FlashAttnFwdSm80INS1_25CollectiveMainloopFwdSm80ILi4ELi1ELb0EN4cute5tupleIJNS5_1CILi128EEENS7_ILi48EEES8_EEELi128ENS_6half_tEfNS_4arch4Sm80ELb0ELb1ELb0ELb1ELb0ELb1ELb1ELb0EEENS1_21CollectiveEpilogueFwdINS6_IJS8_S8_S9_EEENS6_IJNS7_ILi1EEESH_SH_EEESB_SD_Li128ELb1ELb1ELb0ELb0EEENS1_19SingleTileSchedulerILb1ELb0ELb1ELi128EEEEEEEEEvNT_6ParamsE)
        .other          _ZN7cutlass13device_kernelIN5flash19enable_sm80_to_sm89INS1_16FlashAttnFwdSm80INS1_25CollectiveMainloopFwdSm80ILi4ELi1ELb0EN4cute5tupleIJNS5_1CILi128EEENS7_ILi48EEES8_EEELi128ENS_6half_tEfNS_4arch4Sm80ELb0ELb1ELb0ELb1ELb0ELb1ELb1ELb0EEENS1_21CollectiveEpilogueFwdINS6_IJS8_S8_S9_EEENS6_IJNS7_ILi1EEESH_SH_EEESB_SD_Li128ELb1ELb1ELb0ELb0EEENS1_19SingleTileSchedulerILb1ELb0ELb1ELi128EEEEEEEEEvNT_6ParamsE,@"STO_CUDA_ENTRY STV_DEFAULT"
_ZN7cutlass13device_kernelIN5flash19enable_sm80_to_sm89INS1_16FlashAttnFwdSm80INS1_25CollectiveMainloopFwdSm80ILi4ELi1ELb0EN4cute5tupleIJNS5_1CILi128EEENS7_ILi48EEES8_EEELi128ENS_6half_tEfNS_4arch4Sm80ELb0ELb1ELb0ELb1ELb0ELb1ELb1ELb0EEENS1_21CollectiveEpilogueFwdINS6_IJS8_S8_S9_EEENS6_IJNS7_ILi1EEESH_SH_EEESB_SD_Li128ELb1ELb1ELb0ELb0EEENS1_19SingleTileSchedulerILb1ELb0ELb1ELi128EEEEEEEEEvNT_6ParamsE:
[----:B------:R-:W-:Y:S01]  /*0000*/  LDC R1, c[0x0][0x37c] ;  /* 0x0000df00ff017b82 */ /* 0x000fe20000000800 */
[----:B------:R-:W-:Y:S05]  /*0010*/  EXIT ;  /* 0x000000000000794d */ /* 0x000fea0003800000 */
.L_x_14:
        /* <DEDUP_REMOVED lines=14> */
.L_x_32:


//--------------------- .text._ZN7cutlass13device_kernelIN5flash19enable_sm80_to_sm89INS1_16FlashAttnFwdSm80INS1_25CollectiveMainloopFwdSm80ILi4ELi1ELb0EN4cute5tupleIJNS5_1CILi128EEENS7_ILi64EEES8_EEELi128ENS_6half_tEfNS_4arch4Sm80ELb1ELb0ELb0ELb0ELb0ELb0ELb1ELb0EEENS1_21CollectiveEpilogueFwdINS6_IJS8_S8_S9_EEENS6_IJNS7_ILi1EEESH_SH_EEESB_SD_Li128ELb0ELb1ELb0ELb0EEENS1_30DynamicPersistentTileSchedulerILi128ELi128ELb0ELb1ELb0EEEEEEEEEvNT_6ParamsE --------------------------
	.section	.text._ZN7cutlass13device_kernelIN5flash19enable_sm80_to_sm89INS1_16FlashAttnFwdSm80INS1_25CollectiveMainloopFwdSm80ILi4ELi1ELb0EN4cute5tupleIJNS5_1CILi128EEENS7_ILi64EEES8_EEELi128ENS_6half_tEfNS_4arch4Sm80ELb1ELb0ELb0ELb0ELb0ELb0ELb1ELb0EEENS1_21CollectiveEpilogueFwdINS6_IJS8_S8_S9_EEENS6_IJNS7_ILi1EEESH_SH_EEESB_SD_Li128ELb0ELb1ELb0ELb0EEENS1_30DynamicPersistentTileSchedulerILi128ELi128ELb0ELb1ELb0EEEEEEEEEvNT_6ParamsE,"ax",@progbits
	.align	128
.text._ZN7cutlass13device_kernelIN5flash19enable_sm80_to_sm89INS1_16FlashAttnFwdSm80INS1_25CollectiveMainloopFwdSm80ILi4ELi1ELb0EN4cute5tupleIJNS5_1CILi128EEENS7_ILi64EEES8_EEELi128ENS_6half_tEfNS_4arch4Sm80ELb1ELb0ELb0ELb0ELb0ELb0ELb1ELb0EEENS1_21CollectiveEpilogueFwdINS6_IJS8_S8_S9_EEENS6_IJNS7_ILi1EEESH_SH_EEESB_SD_Li128ELb0ELb1ELb0ELb0EEENS1_30DynamicPersistentTileSchedulerILi128ELi128ELb0ELb1ELb0EEEEEEEEEvNT_6ParamsE:
        .type           _ZN7cutlass13device_kernelIN5flash19enable_sm80_to_sm89INS1_16FlashAttnFwdSm80INS1_25CollectiveMainloopFwdSm80ILi4ELi1ELb0EN4cute5tupleIJNS5_1CILi128EEENS7_ILi64EEES8_EEELi128ENS_6half_tEfNS_4arch4Sm80ELb1ELb0ELb0ELb0ELb0ELb0ELb1ELb0EEENS1_21CollectiveEpilogueFwdINS6_IJS8_S8_S9_EEENS6_IJNS7_ILi1EEESH_SH_EEESB_SD_Li128ELb0ELb1ELb0ELb0EEENS1_30DynamicPersistentTileSchedulerILi128ELi128ELb0ELb1ELb0EEEEEEEEEvNT_6ParamsE,@function
        .size           _ZN7cutlass13device_kernelIN5flash19enable_sm80_to_sm89INS1_16FlashAttnFwdSm80INS1_25CollectiveMainloopFwdSm80ILi4ELi1ELb0EN4cute5tupleIJNS5_1CILi128EEENS7_ILi64EEES8_EEELi128ENS_6half_tEfNS_4arch4Sm80ELb1ELb0ELb0ELb0ELb0ELb0ELb1ELb0EEENS1_21CollectiveEpilogueFwdINS6_IJS8_S8_S9_EEENS6_IJNS7_ILi1EEESH_SH_EEESB_SD_Li128ELb0ELb1ELb0ELb0EEENS1_30DynamicPersistentTileSchedulerILi128ELi128ELb0ELb1ELb0EEEEEEEEEvNT_6ParamsE,(.L_x_33 - _ZN7cutlass13device_kernelIN5flash19enable_sm80_to_sm89INS1_16FlashAttnFwdSm80INS1_25CollectiveMainloopFwdSm80ILi4ELi1ELb0EN4cute5tupleIJNS5_1CILi128EEENS7_ILi64EEES8_EEELi128ENS_6half_tEfNS_4arch4Sm80ELb1ELb0ELb0ELb0ELb0ELb0ELb1ELb0EEENS1_21CollectiveEpilogueFwdINS6_IJS8_S8_S9_EEENS6_IJNS7_ILi1EEESH_SH_EEESB_SD_Li128ELb0ELb1ELb0ELb0EEENS1_30DynamicPersistentTileSchedulerILi128ELi128ELb0ELb1ELb0EEEEEEEEEvNT_6ParamsE)
        .other          _ZN7cutlass13device_kernelIN5flash19enable_sm80_to_sm89INS1_16FlashAttnFwdSm80INS1_25CollectiveMainloopFwdSm80ILi4ELi1ELb0EN4cute5tupleIJNS5_1CILi128EEENS7_ILi64EEES8_EEELi128ENS_6half_tEfNS_4arch4Sm80ELb1ELb0ELb0ELb0ELb0ELb0ELb1ELb0EEENS1_21CollectiveEpilogueFwdINS6_IJS8_S8_S9_EEENS6_IJNS7_ILi1EEESH_SH_EEESB_SD_Li128ELb0ELb1ELb0ELb0EEENS1_30DynamicPersistentTileSchedulerILi128ELi128ELb0ELb1ELb0EEEEEEEEEvNT_6ParamsE,@"STO_CUDA_ENTRY STV_DEFAULT"
_ZN7cutlass13device_kernelIN5flash19enable_sm80_to_sm89INS1_16FlashAttnFwdSm80INS1_25CollectiveMainloopFwdSm80ILi4ELi1ELb0EN4cute5tupleIJNS5_1CILi128EEENS7_ILi64EEES8_EEELi128ENS_6half_tEfNS_4arch4Sm80ELb1ELb0ELb0ELb0ELb0ELb0ELb1ELb0EEENS1_21CollectiveEpilogueFwdINS6_IJS8_S8_S9_EEENS6_IJNS7_ILi1EEESH_SH_EEESB_SD_Li128ELb0ELb1ELb0ELb0EEENS1_30DynamicPersistentTileSchedulerILi128ELi128ELb0ELb1ELb0EEEEEEEEEvNT_6ParamsE:
[----:B------:R-:W-:Y:S01]  /*0000*/  LDC R1, c[0x0][0x37c] ;  /* 0x0000df00ff017b82 */ /* 0x000fe20000000800 */
[----:B------:R-:W-:Y:S05]  /*0010*/  EXIT ;  /* 0x000000000000794d */ /* 0x000fea0003800000 */
.L_x_15:
        /* <DEDUP_REMOVED lines=14> */
.L_x_33:


//--------------------- .text._ZN7cutlass13device_kernelIN5flash19enable_sm80_to_sm89INS1_16FlashAttnFwdSm80INS1_25CollectiveMainloopFwdSm80ILi4ELi1ELb0EN4cute5tupleIJNS5_1CILi128EEENS7_ILi64EEES8_EEELi128ENS_6half_tEfNS_4arch4Sm80ELb1ELb0ELb0ELb1ELb0ELb0ELb1ELb0EEENS1_21CollectiveEpilogueFwdINS6_IJS8_S8_S9_EEENS6_IJNS7_ILi1EEESH_SH_EEESB_SD_Li128ELb1ELb1ELb0ELb0EEENS1_19SingleTileSchedulerILb1ELb0ELb1ELi128EEEEEEEEEvNT_6ParamsE --------------------------
	.section	.text._ZN7cutlass13device_kernelIN5flash19enable_sm80_to_sm89INS1_16FlashAttnFwdSm80INS1_25CollectiveMainloopFwdSm80ILi4ELi1ELb0EN4cute5tupleIJNS5_1CILi128EEENS7_ILi64EEES8_EEELi128ENS_6half_tEfNS_4arch4Sm80ELb1ELb0ELb0ELb1ELb0ELb0ELb1ELb0EEENS1_21CollectiveEpilogueFwdINS6_IJS8_S8_S9_EEENS6_IJNS7_ILi1EEESH_SH_EEESB_SD_Li128ELb1ELb1ELb0ELb0EEENS1_19SingleTileSchedulerILb1ELb0ELb1ELi128EEEEEEEEEvNT_6ParamsE,"ax",@progbits
	.align	128
.text._ZN7cutlass13device_kernelIN5flash19enable_sm80_to_sm89INS1_16FlashAttnFwdSm80INS1_25CollectiveMainloopFwdSm80ILi4ELi1ELb0EN4cute5tupleIJNS5_1CILi128EEENS7_ILi64EEES8_EEELi128ENS_6half_tEfNS_4arch4Sm80ELb1ELb0ELb0ELb1ELb0ELb0ELb1ELb0EEENS1_21CollectiveEpilogueFwdINS6_IJS8_S8_S9_EEENS6_IJNS7_ILi1EEESH_SH_EEESB_SD_Li128ELb1ELb1ELb0ELb0EEENS1_19SingleTileSchedulerILb1ELb0ELb1ELi128EEEEEEEEEvNT_6ParamsE:
        .type           _ZN7cutlass13device_kernelIN5flash19enable_sm80_to_sm89INS1_16FlashAttnFwdSm80INS1_25CollectiveMainloopFwdSm80ILi4ELi1ELb0EN4cute5tupleIJNS5_1CILi128EEENS7_ILi64EEES8_EEELi128ENS_6half_tEfNS_4arch4Sm80ELb1ELb0ELb0ELb1ELb0ELb0ELb1ELb0EEENS1_21CollectiveEpilogueFwdINS6_IJS8_S8_S9_EEENS6_IJNS7_ILi1EEESH_SH_EEESB_SD_Li128ELb1ELb1ELb0ELb0EEENS1_19SingleTileSchedulerILb1ELb0ELb1ELi128EEEEEEEEEvNT_6ParamsE,@function
        .size           _ZN7cutlass13device_kernelIN5flash19enable_sm80_to_sm89INS1_16FlashAttnFwdSm80INS1_25CollectiveMainloopFwdSm80ILi4ELi1ELb0EN4cute5tupleIJNS5_1CILi128EEENS7_ILi64EEES8_EEELi128ENS_6half_tEfNS_4arch4Sm80ELb1ELb0ELb0ELb1ELb0ELb0ELb1ELb0EEENS1_21CollectiveEpilogueFwdINS6_IJS8_S8_S9_EEENS6_IJNS7_ILi1EEESH_SH_EEESB_SD_Li128ELb1ELb1ELb0ELb0EEENS1_19SingleTileSchedulerILb1ELb0ELb1ELi128EEEEEEEEEvNT_6ParamsE,(.L_x_34 - _ZN7cutlass13device_kernelIN5flash19enable_sm80_to_sm89INS1_16FlashAttnFwdSm80INS1_25CollectiveMainloopFwdSm80ILi4ELi1ELb0EN4cute5tupleIJNS5_1CILi128EEENS7_ILi64EEES8_EEELi128ENS_6half_tEfNS_4arch4Sm80ELb1ELb0ELb0ELb1ELb0ELb0ELb1ELb0EEENS1_21CollectiveEpilogueFwdINS6_IJS8_S8_S9_EEENS6_IJNS7_ILi1EEESH_SH_EEESB_SD_Li128ELb1ELb1ELb0ELb0EEENS1_19SingleTileSchedulerILb1ELb0ELb1ELi128EEEEEEEEEvNT_6ParamsE)
        .other          _ZN7cutlass13device_kernelIN5flash19enable_sm80_to_sm89INS1_16FlashAttnFwdSm80INS1_25CollectiveMainloopFwdSm80ILi4ELi1ELb0EN4cute5tupleIJNS5_1CILi128EEENS7_ILi64EEES8_EEELi128ENS_6half_tEfNS_4arch4Sm80ELb1ELb0ELb0ELb1ELb0ELb0ELb1ELb0EEENS1_21CollectiveEpilogueFwdINS6_IJS8_S8_S9_EEENS6_IJNS7_ILi1EEESH_SH_EEESB_SD_Li128ELb1ELb1ELb0ELb0EEENS1_19SingleTileSchedulerILb1ELb0ELb1ELi128EEEEEEEEEvNT_6ParamsE,@"STO_CUDA_ENTRY STV_DEFAULT"
_ZN7cutlass13device_kernelIN5flash19enable_sm80_to_sm89INS1_16FlashAttnFwdSm80INS1_25CollectiveMainloopFwdSm80ILi4ELi1ELb0EN4cute5tupleIJNS5_1CILi128EEENS7_ILi64EEES8_EEELi128ENS_6half_tEfNS_4arch4Sm80ELb1ELb0ELb0ELb1ELb0ELb0ELb1ELb0EEENS1_21CollectiveEpilogueFwdINS6_IJS8_S8_S9_EEENS6_IJNS7_ILi1EEESH_SH_EEESB_SD_Li128ELb1ELb1ELb0ELb0EEENS1_19SingleTileSchedulerILb1ELb0ELb1ELi128EEEEEEEEEvNT_6ParamsE:
[----:B------:R-:W-:Y:S01]  /*0000*/  LDC R1, c[0x0][0x37c] ;  /* 0x0000df00ff017b82 */ /* 0x000fe20000000800 */
[----:B------:R-:W-:Y:S05]  /*0010*/  EXIT ;  /* 0x000000000000794d */ /* 0x000fea0003800000 */
.L_x_16:
        /* <DEDUP_REMOVED lines=14> */
.L_x_34:


//--------------------- .text._ZN7cutlass13device_kernelIN5flash19enable_sm80_to_sm89INS1_16FlashAttnFwdSm80INS1_25CollectiveMainloopFwdSm80ILi4ELi1ELb0EN4cute5tupleIJNS5_1CILi128EEENS7_ILi64EEES8_EEELi128ENS_6half_tEfNS_4arch4Sm80ELb1ELb0ELb0ELb1ELb0ELb1ELb1ELb0EEENS1_21CollectiveEpilogueFwdINS6_IJS8_S8_S9_EEENS6_IJNS7_ILi1EEESH_SH_EEESB_SD_Li128ELb1ELb1ELb0ELb0EEENS1_19SingleTileSchedulerILb1ELb0ELb1ELi128EEEEEEEEEvNT_6ParamsE --------------------------
	.section	.text._ZN7cutlass13device_kernelIN5flash19enable_sm80_to_sm89INS1_16FlashAttnFwdSm80INS1_25CollectiveMainloopFwdSm80ILi4ELi1ELb0EN4cute5tupleIJNS5_1CILi128EEENS7_ILi64EEES8_EEELi128ENS_6half_tEfNS_4arch4Sm80ELb1ELb0ELb0ELb1ELb0ELb1ELb1ELb0EEENS1_21CollectiveEpilogueFwdINS6_IJS8_S8_S9_EEENS6_IJNS7_ILi1EEESH_SH_EEESB_SD_Li128ELb1ELb1ELb0ELb0EEENS1_19SingleTileSchedulerILb1ELb0ELb1ELi128EEEEEEEEEvNT_6ParamsE,"ax",@progbits
	.align	128
.text._ZN7cutlass13device_kernelIN5flash19enable_sm80_to_sm89INS1_16FlashAttnFwdSm80INS1_25CollectiveMainloopFwdSm80ILi4ELi1ELb0EN4cute5tupleIJNS5_1CILi128EEENS7_ILi64EEES8_EEELi128ENS_6half_tEfNS_4arch4Sm80ELb1ELb0ELb0ELb1ELb0ELb1ELb1ELb0EEENS1_21CollectiveEpilogueFwdINS6_IJS8_S8_S9_EEENS6_IJNS7_ILi1EEESH_SH_EEESB_SD_Li128ELb1ELb1ELb0ELb0EEENS1_19SingleTileSchedulerILb1ELb0ELb1ELi128EEEEEEEEEvNT_6ParamsE:
        .type           _ZN7cutlass13device_kernelIN5flash19enable_sm80_to_sm89INS1_16FlashAttnFwdSm80INS1_25CollectiveMainloopFwdSm80ILi4ELi1ELb0EN4cute5tupleIJNS5_1CILi128EEENS7_ILi64EEES8_EEELi128ENS_6half_tEfNS_4arch4Sm80ELb1ELb0ELb0ELb1ELb0ELb1ELb1ELb0EEENS1_21CollectiveEpilogueFwdINS6_IJS8_S8_S9_EEENS6_IJNS7_ILi1EEESH_SH_EEESB_SD_Li128ELb1ELb1ELb0ELb0EEENS1_19SingleTileSchedulerILb1ELb0ELb1ELi128EEEEEEEEEvNT_6ParamsE,@function
        .size           _ZN7cutlass13device_kernelIN5flash19enable_sm80_to_sm89INS1_16FlashAttnFwdSm80INS1_25CollectiveMainloopFwdSm80ILi4ELi1ELb0EN4cute5tupleIJNS5_1CILi128EEENS7_ILi64EEES8_EEELi128ENS_6half_tEfNS_4arch4Sm80ELb1ELb0ELb0ELb1ELb0ELb1ELb1ELb0EEENS1_21CollectiveEpilogueFwdINS6_IJS8_S8_S9_EEENS6_IJNS7_ILi1EEESH_SH_EEESB_SD_Li128ELb1ELb1ELb0ELb0EEENS1_19SingleTileSchedulerILb1ELb0ELb1ELi128EEEEEEEEEvNT_6ParamsE,(.L_x_35 - _ZN7cutlass13device_kernelIN5flash19enable_sm80_to_sm89INS1_16FlashAttnFwdSm80INS1_25CollectiveMainloopFwdSm80ILi4ELi1ELb0EN4cute5tupleIJNS5_1CILi128EEENS7_ILi64EEES8_EEELi128ENS_6half_tEfNS_4arch4Sm80ELb1ELb0ELb0ELb1ELb0ELb1ELb1ELb0EEENS1_21CollectiveEpilogueFwdINS6_IJS8_S8_S9_EEENS6_IJNS7_ILi1EEESH_SH_EEESB_SD_Li128ELb1ELb1ELb0ELb0EEENS1_19SingleTileSchedulerILb1ELb0ELb1ELi128EEEEEEEEEvNT_6ParamsE)
        .other          _ZN7cutlass13device_kernelIN5flash19enable_sm80_to_sm89INS1_16FlashAttnFwdSm80INS1_25CollectiveMainloopFwdSm80ILi4ELi1ELb0EN4cute5tupleIJNS5_1CILi128EEENS7_ILi64EEES8_EEELi128ENS_6half_tEfNS_4arch4Sm80ELb1ELb0ELb0ELb1ELb0ELb1ELb1ELb0EEENS1_21CollectiveEpilogueFwdINS6_IJS8_S8_S9_EEENS6_IJNS7_ILi1EEESH_SH_EEESB_SD_Li128ELb1ELb1ELb0ELb0EEENS1_19SingleTileSchedulerILb1ELb0ELb1ELi128EEEEEEEEEvNT_6ParamsE,@"STO_CUDA_ENTRY STV_DEFAULT"
_ZN7cutlass13device_kernelIN5flash19enable_sm80_to_sm89INS1_16FlashAttnFwdSm80INS1_25CollectiveMainloopFwdSm80ILi4ELi1ELb0EN4cute5tupleIJNS5_1CILi128EEENS7_ILi64EEES8_EEELi128ENS_6half_tEfNS_4arch4Sm80ELb1ELb0ELb0ELb1ELb0ELb1ELb1ELb0EEENS1_21CollectiveEpilogueFwdINS6_IJS8_S8_S9_EEENS6_IJNS7_ILi1EEESH_SH_EEESB_SD_Li128ELb1ELb1ELb0ELb0EEENS1_19SingleTileSchedulerILb1ELb0ELb1ELi128EEEEEEEEEvNT_6ParamsE:
[----:B------:R-:W-:Y:S01]  /*0000*/  LDC R1, c[0x0][0x37c] ;  /* 0x0000df00ff017b82 */ /* 0x000fe20000000800 */
[----:B------:R-:W-:Y:S05]  /*0010*/  EXIT ;  /* 0x000000000000794d */ /* 0x000fea0003800000 */
.L_x_17:
        /* <DEDUP_REMOVED lines=14> */
.L_x_35:


//--------------------- .nv.shared.reserved.0     --------------------------
	.section	.nv.shared.reserved.0,"aw",@nobits
	.weak		__nv_reservedSMEM_offset_0_alias
	.size		__nv_reservedSMEM_offset_0_alias, 0, 64
	.other		__nv_reservedSMEM_offset_0_alias,@"STO_CUDA_RESERVED_SHARED STV_DEFAULT"
__nv_reservedSMEM_offset_0_alias:
	.zero		0
	.zero		64


//--------------------- .nv.global                --------------------------
	.section	.nv.global,"aw",@nobits
.nv.global:
	.type		_ZN66_INTERNAL_06b178dd_30_flash_fwd_hdim128_fp16_sm80_cu_ceb34e2a_28854cute1_E,@object
	.size		_ZN66_INTERNAL_06b178dd_30_flash_fwd_hdim128_fp16_sm80_cu_ceb34e2a_28854cute1_E,(_ZN66_INTERNAL_06b178dd_30_flash_fwd_hdim128_fp16_sm80_cu_ceb34e2a_28854cuda3std3__45__cpo6cbeginE - _ZN66_INTERNAL_06b178dd_30_flash_fwd_hdim128_fp16_sm80_cu_ceb34e2a_28854cute1_E)
_ZN66_INTERNAL_06b178dd_30_flash_fwd_hdim128_fp16_sm80_cu_ceb34e2a_28854cute1_E:
	.zero		1
	.type		_ZN66_INTERNAL_06b178dd_30_flash_fwd_hdim128_fp16_sm80_cu_ceb34e2a_28854cuda3std3__45__cpo6cbeginE,@object
	.size		_ZN66_INTERNAL_06b178dd_30_flash_fwd_hdim128_fp16_sm80_cu_ceb34e2a_28854cuda3std3__45__cpo6cbeginE,(_ZN66_INTERNAL_06b178dd_30_flash_fwd_hdim128_fp16_sm80_cu_ceb34e2a_28854cuda3std3__48in_placeE - _ZN66_INTERNAL_06b178dd_30_flash_fwd_hdim128_fp16_sm80_cu_ceb34e2a_28854cuda3std3__45__cpo6cbeginE)
_ZN66_INTERNAL_06b178dd_30_flash_fwd_hdim128_fp16_sm80_cu_ceb34e2a_28854cuda3std3__45__cpo6cbeginE:
	.zero		1
	.type		_ZN66_INTERNAL_06b178dd_30_flash_fwd_hdim128_fp16_sm80_cu_ceb34e2a_28854cuda3std3__48in_placeE,@object
	.size		_ZN66_INTERNAL_06b178dd_30_flash_fwd_hdim128_fp16_sm80_cu_ceb34e2a_28854cuda3std3__48in_placeE,(_ZN66_INTERNAL_06b178dd_30_flash_fwd_hdim128_fp16_sm80_cu_ceb34e2a_28854cuda3std6ranges3__45__cpo9iter_moveE - _ZN66_INTERNAL_06b178dd_30_flash_fwd_hdim128_fp16_sm80_cu_ceb34e2a_28854cuda3std3__48in_placeE)
_ZN66_INTERNAL_06b178dd_30_flash_fwd_hdim128_fp16_sm80_cu_ceb34e2a_28854cuda3std3__48in_placeE:
	.zero		1
	.type		_ZN66_INTERNAL_06b178dd_30_flash_fwd_hdim128_fp16_sm80_cu_ceb34e2a_28854cuda3std6ranges3__45__cpo9iter_moveE,@object
	.size		_ZN66_INTERNAL_06b178dd_30_flash_fwd_hdim128_fp16_sm80_cu_ceb34e2a_28854cuda3std6ranges3__45__cpo9iter_moveE,(_ZN66_INTERNAL_06b178dd_30_flash_fwd_hdim128_fp16_sm80_cu_ceb34e2a_28854cuda3std3__45__cpo5beginE - _ZN66_INTERNAL_06b178dd_30_flash_fwd_hdim128_fp16_sm80_cu_ceb34e2a_28854cuda3std6ranges3__45__cpo9iter_moveE)
_ZN66_INTERNAL_06b178dd_30_flash_fwd_hdim128_fp16_sm80_cu_ceb34e2a_28854cuda3std6ranges3__45__cpo9iter_moveE:
	.zero		1
	.type		_ZN66_INTERNAL_06b178dd_30_flash_fwd_hdim128_fp16_sm80_cu_ceb34e2a_28854cuda3std3__45__cpo5beginE,@object
	.size		_ZN66_INTERNAL_06b178dd_30_flash_fwd_hdim128_fp16_sm80_cu_ceb34e2a_28854cuda3std3__45__cpo5beginE,(_ZN66_INTERNAL_06b178dd_30_flash_fwd_hdim128_fp16_sm80_cu_ceb34e2a_28854cuda3std3__468_GLOBAL__N__06b178dd_30_flash_fwd_hdim128_fp16_sm80_cu_ceb34e2a_28856ignoreE - _ZN66_INTERNAL_06b178dd_30_flash_fwd_hdim128_fp16_sm80_cu_ceb34e2a_28854cuda3std3__45__cpo5beginE)
_ZN66_INTERNAL_06b178dd_30_flash_fwd_hdim128_fp16_sm80_cu_ceb34e2a_28854cuda3std3__45__cpo5beginE:
	.zero		1
	.type		_ZN66_INTERNAL_06b178dd_30_flash_fwd_hdim128_fp16_sm80_cu_ceb34e2a_28854cuda3std3__468_GLOBAL__N__06b178dd_30_flash_fwd_hdim128_fp16_sm80_cu_ceb34e2a_28856ignoreE,@object
	.size		_ZN66_INTERNAL_06b178dd_30_flash_fwd_hdim128_fp16_sm80_cu_ceb34e2a_28854cuda3std3__468_GLOBAL__N__06b178dd_30_flash_fwd_hdim128_fp16_sm80_cu_ceb34e2a_28856ignoreE,(_ZN66_INTERNAL_06b178dd_30_flash_fwd_hdim128_fp16_sm80_cu_ceb34e2a_28854cute7productE - _ZN66_INTERNAL_06b178dd_30_flash_fwd_hdim128_fp16_sm80_cu_ceb34e2a_28854cuda3std3__468_GLOBAL__N__06b178dd_30_flash_fwd_hdim128_fp16_sm80_cu_ceb34e2a_28856ignoreE)
_ZN66_INTERNAL_06b178dd_30_flash_fwd_hdim128_fp16_sm80_cu_ceb34e2a_28854cuda3std3__468_GLOBAL__N__06b178dd_30_flash_fwd_hdim128_fp16_sm80_cu_ceb34e2a_28856ignoreE:
	.zero		1
	.type		_ZN66_INTERNAL_06b178dd_30_flash_fwd_hdim128_fp16_sm80_cu_ceb34e2a_28854cute7productE,@object
	.size		_ZN66_INTERNAL_06b178dd_30_flash_fwd_hdim128_fp16_sm80_cu_ceb34e2a_28854cute7productE,(_ZN66_INTERNAL_06b178dd_30_flash_fwd_hdim128_fp16_sm80_cu_ceb34e2a_28854cuda3std3__45__cpo3endE - _ZN66_INTERNAL_06b178dd_30_flash_fwd_hdim128_fp16_sm80_cu_ceb34e2a_28854cute7productE)
_ZN66_INTERNAL_06b178dd_30_flash_fwd_hdim128_fp16_sm80_cu_ceb34e2a_28854cute7productE:
	.zero		1
	.type		_ZN66_INTERNAL_06b178dd_30_flash_fwd_hdim128_fp16_sm80_cu_ceb34e2a_28854cuda3std3__45__cpo3endE,@object
	.size		_ZN66_INTERNAL_06b178dd_30_flash_fwd_hdim128_fp16_sm80_cu_ceb34e2a_28854cuda3std3__45__cpo3endE,(_ZN66_INTERNAL_06b178dd_30_flash_fwd_hdim128_fp16_sm80_cu_ceb34e2a_28854cuda3std3__419piecewise_constructE - _ZN66_INTERNAL_06b178dd_30_flash_fwd_hdim128_fp16_sm80_cu_ceb34e2a_28854cuda3std3__45__cpo3endE)
_ZN66_INTERNAL_06b178dd_30_flash_fwd_hdim128_fp16_sm80_cu_ceb34e2a_28854cuda3std3__45__cpo3endE:
	.zero		1
	.type		_ZN66_INTERNAL_06b178dd_30_flash_fwd_hdim128_fp16_sm80_cu_ceb34e2a_28854cuda3std3__419piecewise_constructE,@object
	.size		_ZN66_INTERNAL_06b178dd_30_flash_fwd_hdim128_fp16_sm80_cu_ceb34e2a_28854cuda3std3__419piecewise_constructE,(_ZN66_INTERNAL_06b178dd_30_flash_fwd_hdim128_fp16_sm80_cu_ceb34e2a_28854cuda3std3__45__cpo4cendE - _ZN66_INTERNAL_06b178dd_30_flash_fwd_hdim128_fp16_sm80_cu_ceb34e2a_28854cuda3std3__419piecewise_constructE)
_ZN66_INTERNAL_06b178dd_30_flash_fwd_hdim128_fp16_sm80_cu_ceb34e2a_28854cuda3std3__419piecewise_constructE:
	.zero		1
	.type		_ZN66_INTERNAL_06b178dd_30_flash_fwd_hdim128_fp16_sm80_cu_ceb34e2a_28854cuda3std3__45__cpo4cendE,@object
	.size		_ZN66_INTERNAL_06b178dd_30_flash_fwd_hdim128_fp16_sm80_cu_ceb34e2a_28854cuda3std3__45__cpo4cendE,(_ZN66_INTERNAL_06b178dd_30_flash_fwd_hdim128_fp16_sm80_cu_ceb34e2a_28854cuda3std6ranges3__45__cpo4swapE - _ZN66_INTERNAL_06b178dd_30_flash_fwd_hdim128_fp16_sm80_cu_ceb34e2a_28854cuda3std3__45__cpo4cendE)
_ZN66_INTERNAL_06b178dd_30_flash_fwd_hdim128_fp16_sm80_cu_ceb34e2a_28854cuda3std3__45__cpo4cendE:
	.zero		1
	.type		_ZN66_INTERNAL_06b178dd_30_flash_fwd_hdim128_fp16_sm80_cu_ceb34e2a_28854cuda3std6ranges3__45__cpo4swapE,@object
	.size		_ZN66_INTERNAL_06b178dd_30_flash_fwd_hdim128_fp16_sm80_cu_ceb34e2a_28854cuda3std6ranges3__45__cpo4swapE,(.L_7 - _ZN66_INTERNAL_06b178dd_30_flash_fwd_hdim128_fp16_sm80_cu_ceb34e2a_28854cuda3std6ranges3__45__cpo4swapE)
_ZN66_INTERNAL_06b178dd_30_flash_fwd_hdim128_fp16_sm80_cu_ceb34e2a_28854cuda3std6ranges3__45__cpo4swapE:
	.zero		1
.L_7:


//--------------------- .nv.constant0._ZN7cutlass13device_kernelIN5flash19enable_sm80_to_sm89INS1_16FlashAttnFwdSm80INS1_25CollectiveMainloopFwdSm80ILi8ELi1ELb1EN4cute5tupleIJNS5_1CILi128EEES8_S8_EEELi128ENS_6half_tEfNS_4arch4Sm80ELb0ELb0ELb0ELb0ELb0ELb0ELb1ELb0EEENS1_21CollectiveEpilogueFwdIS9_NS6_IJNS7_ILi1EEESF_SF_EEESA_SC_Li256ELb0ELb1ELb0ELb0EEENS1_19SingleTileSchedulerILb0ELb0ELb1ELi128EEEEEEEEEvNT_6ParamsE --------------------------
	.section	.nv.constant0._ZN7cutlass13device_kernelIN5flash19enable_sm80_to_sm89INS1_16FlashAttnFwdSm80INS1_25CollectiveMainloopFwdSm80ILi8ELi1ELb1EN4cute5tupleIJNS5_1CILi128EEES8_S8_EEELi128ENS_6half_tEfNS_4arch4Sm80ELb0ELb0ELb0ELb0ELb0ELb0ELb1ELb0EEENS1_21CollectiveEpilogueFwdIS9_NS6_IJNS7_ILi1EEESF_SF_EEESA_SC_Li256ELb0ELb1ELb0ELb0EEENS1_19SingleTileSchedulerILb0ELb0ELb1ELi128EEEEEEEEEvNT_6ParamsE,"a",@progbits
	.sectionflags	@""
	.align	4
.nv.constant0._ZN7cutlass13device_kernelIN5flash19enable_sm80_to_sm89INS1_16FlashAttnFwdSm80INS1_25CollectiveMainloopFwdSm80ILi8ELi1ELb1EN4cute5tupleIJNS5_1CILi128EEES8_S8_EEELi128ENS_6half_tEfNS_4arch4Sm80ELb0ELb0ELb0ELb0ELb0ELb0ELb1ELb0EEENS1_21CollectiveEpilogueFwdIS9_NS6_IJNS7_ILi1EEESF_SF_EEESA_SC_Li256ELb0ELb1ELb0ELb0EEENS1_19SingleTileSchedulerILb0ELb0ELb1ELi128EEEEEEEEEvNT_6ParamsE:
	.zero		1944


//--------------------- .nv.constant0._ZN7cutlass13device_kernelIN5flash19enable_sm80_to_sm89INS1_16FlashAttnFwdSm80INS1_25CollectiveMainloopFwdSm80ILi8ELi1ELb1EN4cute5tupleIJNS5_1CILi128EEES8_S8_EEELi128ENS_6half_tEfNS_4arch4Sm80ELb0ELb0ELb0ELb1ELb0ELb0ELb1ELb0EEENS1_21CollectiveEpilogueFwdIS9_NS6_IJNS7_ILi1EEESF_SF_EEESA_SC_Li256ELb1ELb1ELb0ELb0EEENS1_19SingleTileSchedulerILb1ELb0ELb1ELi128EEEEEEEEEvNT_6ParamsE --------------------------
	.section	.nv.constant0._ZN7cutlass13device_kernelIN5flash19enable_sm80_to_sm89INS1_16FlashAttnFwdSm80INS1_25CollectiveMainloopFwdSm80ILi8ELi1ELb1EN4cute5tupleIJNS5_1CILi128EEES8_S8_EEELi128ENS_6half_tEfNS_4arch4Sm80ELb0ELb0ELb0ELb1ELb0ELb0ELb1ELb0EEENS1_21CollectiveEpilogueFwdIS9_NS6_IJNS7_ILi1EEESF_SF_EEESA_SC_Li256ELb1ELb1ELb0ELb0EEENS1_19SingleTileSchedulerILb1ELb0ELb1ELi128EEEEEEEEEvNT_6ParamsE,"a",@progbits
	.sectionflags	@""
	.align	4
.nv.constant0._ZN7cutlass13device_kernelIN5flash19enable_sm80_to_sm89INS1_16FlashAttnFwdSm80INS1_25CollectiveMainloopFwdSm80ILi8ELi1ELb1EN4cute5tupleIJNS5_1CILi128EEES8_S8_EEELi128ENS_6half_tEfNS_4arch4Sm80ELb0ELb0ELb0ELb1ELb0ELb0ELb1ELb0EEENS1_21CollectiveEpilogueFwdIS9_NS6_IJNS7_ILi1EEESF_SF_EEESA_SC_Li256ELb1ELb1ELb0ELb0EEENS1_19SingleTileSchedulerILb1ELb0ELb1ELi128EEEEEEEEEvNT_6ParamsE:
	.zero		1944


//--------------------- .nv.constant0._ZN7cutlass13device_kernelIN5flash19enable_sm80_to_sm89INS1_16FlashAttnFwdSm80INS1_25CollectiveMainloopFwdSm80ILi8ELi1ELb1EN4cute5tupleIJNS5_1CILi128EEES8_S8_EEELi128ENS_6half_tEfNS_4arch4Sm80ELb0ELb0ELb0ELb1ELb0ELb1ELb1ELb0EEENS1_21CollectiveEpilogueFwdIS9_NS6_IJNS7_ILi1EEESF_SF_EEESA_SC_Li256ELb1ELb1ELb0ELb0EEENS1_19SingleTileSchedulerILb1ELb0ELb1ELi128EEEEEEEEEvNT_6ParamsE --------------------------
	.section	.nv.constant0._ZN7cutlass13device_kernelIN5flash19enable_sm80_to_sm89INS1_16FlashAttnFwdSm80INS1_25CollectiveMainloopFwdSm80ILi8ELi1ELb1EN4cute5tupleIJNS5_1CILi128EEES8_S8_EEELi128ENS_6half_tEfNS_4arch4Sm80ELb0ELb0ELb0ELb1ELb0ELb1ELb1ELb0EEENS1_21CollectiveEpilogueFwdIS9_NS6_IJNS7_ILi1EEESF_SF_EEESA_SC_Li256ELb1ELb1ELb0ELb0EEENS1_19SingleTileSchedulerILb1ELb0ELb1ELi128EEEEEEEEEvNT_6ParamsE,"a",@progbits
	.sectionflags	@""
	.align	4
.nv.constant0._ZN7cutlass13device_kernelIN5flash19enable_sm80_to_sm89INS1_16FlashAttnFwdSm80INS1_25CollectiveMainloopFwdSm80ILi8ELi1ELb1EN4cute5tupleIJNS5_1CILi128EEES8_S8_EEELi128ENS_6half_tEfNS_4arch4Sm80ELb0ELb0ELb0ELb1ELb0ELb1ELb1ELb0EEENS1_21CollectiveEpilogueFwdIS9_NS6_IJNS7_ILi1EEESF_SF_EEESA_SC_Li256ELb1ELb1ELb0ELb0EEENS1_19SingleTileSchedulerILb1ELb0ELb1ELi128EEEEEEEEEvNT_6ParamsE:
	.zero		1944


//--------------------- .nv.constant0._ZN7cutlass13device_kernelIN5flash19enable_sm80_to_sm89INS1_16FlashAttnFwdSm80INS1_25CollectiveMainloopFwdSm80ILi8ELi1ELb1EN4cute5tupleIJNS5_1CILi128EEENS7_ILi96EEES8_EEELi128ENS_6half_tEfNS_4arch4Sm80ELb0ELb1ELb0ELb0ELb0ELb0ELb1ELb0EEENS1_21CollectiveEpilogueFwdINS6_IJS8_S8_S9_EEENS6_IJNS7_ILi1EEESH_SH_EEESB_SD_Li256ELb0ELb1ELb0ELb0EEENS1_19SingleTileSchedulerILb0ELb0ELb1ELi128EEEEEEEEEvNT_6ParamsE --------------------------
	.section	.nv.constant0._ZN7cutlass13device_kernelIN5flash19enable_sm80_to_sm89INS1_16FlashAttnFwdSm80INS1_25CollectiveMainloopFwdSm80ILi8ELi1ELb1EN4cute5tupleIJNS5_1CILi128EEENS7_ILi96EEES8_EEELi128ENS_6half_tEfNS_4arch4Sm80ELb0ELb1ELb0ELb0ELb0ELb0ELb1ELb0EEENS1_21CollectiveEpilogueFwdINS6_IJS8_S8_S9_EEENS6_IJNS7_ILi1EEESH_SH_EEESB_SD_Li256ELb0ELb1ELb0ELb0EEENS1_19SingleTileSchedulerILb0ELb0ELb1ELi128EEEEEEEEEvNT_6ParamsE,"a",@progbits
	.sectionflags	@""
	.align	4
.nv.constant0._ZN7cutlass13device_kernelIN5flash19enable_sm80_to_sm89INS1_16FlashAttnFwdSm80INS1_25CollectiveMainloopFwdSm80ILi8ELi1ELb1EN4cute5tupleIJNS5_1CILi128EEENS7_ILi96EEES8_EEELi128ENS_6half_tEfNS_4arch4Sm80ELb0ELb1ELb0ELb0ELb0ELb0ELb1ELb0EEENS1_21CollectiveEpilogueFwdINS6_IJS8_S8_S9_EEENS6_IJNS7_ILi1EEESH_SH_EEESB_SD_Li256ELb0ELb1ELb0ELb0EEENS1_19SingleTileSchedulerILb0ELb0ELb1ELi128EEEEEEEEEvNT_6ParamsE:
	.zero		1944


//--------------------- .nv.constant0._ZN7cutlass13device_kernelIN5flash19enable_sm80_to_sm89INS1_16FlashAttnFwdSm80INS1_25CollectiveMainloopFwdSm80ILi8ELi1ELb1EN4cute5tupleIJNS5_1CILi128EEENS7_ILi96EEES8_EEELi128ENS_6half_tEfNS_4arch4Sm80ELb0ELb1ELb0ELb1ELb0ELb0ELb1ELb0EEENS1_21CollectiveEpilogueFwdINS6_IJS8_S8_S9_EEENS6_IJNS7_ILi1EEESH_SH_EEESB_SD_Li256ELb1ELb1ELb0ELb0EEENS1_19SingleTileSchedulerILb1ELb0ELb1ELi128EEEEEEEEEvNT_6ParamsE --------------------------
	.section	.nv.constant0._ZN7cutlass13device_kernelIN5flash19enable_sm80_to_sm89INS1_16FlashAttnFwdSm80INS1_25CollectiveMainloopFwdSm80ILi8ELi1ELb1EN4cute5tupleIJNS5_1CILi128EEENS7_ILi96EEES8_EEELi128ENS_6half_tEfNS_4arch4Sm80ELb0ELb1ELb0ELb1ELb0ELb0ELb1ELb0EEENS1_21CollectiveEpilogueFwdINS6_IJS8_S8_S9_EEENS6_IJNS7_ILi1EEESH_SH_EEESB_SD_Li256ELb1ELb1ELb0ELb0EEENS1_19SingleTileSchedulerILb1ELb0ELb1ELi128EEEEEEEEEvNT_6ParamsE,"a",@progbits
	.sectionflags	@""
	.align	4
.nv.constant0._ZN7cutlass13device_kernelIN5flash19enable_sm80_to_sm89INS1_16FlashAttnFwdSm80INS1_25CollectiveMainloopFwdSm80ILi8ELi1ELb1EN4cute5tupleIJNS5_1CILi128EEENS7_ILi96EEES8_EEELi128ENS_6half_tEfNS_4arch4Sm80ELb0ELb1ELb0ELb1ELb0ELb0ELb1ELb0EEENS1_21CollectiveEpilogueFwdINS6_IJS8_S8_S9_EEENS6_IJNS7_ILi1EEESH_SH_EEESB_SD_Li256ELb1ELb1ELb0ELb0EEENS1_19SingleTileSchedulerILb1ELb0ELb1ELi128EEEEEEEEEvNT_6ParamsE:
	.zero		1944


//--------------------- .nv.constant0._ZN7cutlass13device_kernelIN5flash19enable_sm80_to_sm89INS1_16FlashAttnFwdSm80INS1_25CollectiveMainloopFwdSm80ILi8ELi1ELb1EN4cute5tupleIJNS5_1CILi128EEENS7_ILi96EEES8_EEELi128ENS_6half_tEfNS_4arch4Sm80ELb0ELb1ELb0ELb1ELb0ELb1ELb1ELb0EEENS1_21CollectiveEpilogueFwdINS6_IJS8_S8_S9_EEENS6_IJNS7_ILi1EEESH_SH_EEESB_SD_Li256ELb1ELb1ELb0ELb0EEENS1_19SingleTileSchedulerILb1ELb0ELb1ELi128EEEEEEEEEvNT_6ParamsE --------------------------
	.section	.nv.constant0._ZN7cutlass13device_kernelIN5flash19enable_sm80_to_sm89INS1_16FlashAttnFwdSm80INS1_25CollectiveMainloopFwdSm80ILi8ELi1ELb1EN4cute5tupleIJNS5_1CILi128EEENS7_ILi96EEES8_EEELi128ENS_6half_tEfNS_4arch4Sm80ELb0ELb1ELb0ELb1ELb0ELb1ELb1ELb0EEENS1_21CollectiveEpilogueFwdINS6_IJS8_S8_S9_EEENS6_IJNS7_ILi1EEESH_SH_EEESB_SD_Li256ELb1ELb1ELb0ELb0EEENS1_19SingleTileSchedulerILb1ELb0ELb1ELi128EEEEEEEEEvNT_6ParamsE,"a",@progbits
	.sectionflags	@""
	.align	4
.nv.constant0._ZN7cutlass13device_kernelIN5flash19enable_sm80_to_sm89INS1_16FlashAttnFwdSm80INS1_25CollectiveMainloopFwdSm80ILi8ELi1ELb1EN4cute5tupleIJNS5_1CILi128EEENS7_ILi96EEES8_EEELi128ENS_6half_tEfNS_4arch4Sm80ELb0ELb1ELb0ELb1ELb0ELb1ELb1ELb0EEENS1_21CollectiveEpilogueFwdINS6_IJS8_S8_S9_EEENS6_IJNS7_ILi1EEESH_SH_EEESB_SD_Li256ELb1ELb1ELb0ELb0EEENS1_19SingleTileSchedulerILb1ELb0ELb1ELi128EEEEEEEEEvNT_6ParamsE:
	.zero		1944


//--------------------- .nv.constant0._ZN7cutlass13device_kernelIN5flash19enable_sm80_to_sm89INS1_16FlashAttnFwdSm80INS1_25CollectiveMainloopFwdSm80ILi8ELi1ELb1EN4cute5tupleIJNS5_1CILi128EEES8_S8_EEELi128ENS_6half_tEfNS_4arch4Sm80ELb1ELb0ELb0ELb0ELb0ELb0ELb1ELb0EEENS1_21CollectiveEpilogueFwdIS9_NS6_IJNS7_ILi1EEESF_SF_EEESA_SC_Li256ELb0ELb1ELb0ELb0EEENS1_30DynamicPersistentTileSchedulerILi256ELi256ELb0ELb1ELb0EEEEEEEEEvNT_6ParamsE --------------------------
	.section	.nv.constant0._ZN7cutlass13device_kernelIN5flash19enable_sm80_to_sm89INS1_16FlashAttnFwdSm80INS1_25CollectiveMainloopFwdSm80ILi8ELi1ELb1EN4cute5tupleIJNS5_1CILi128EEES8_S8_EEELi128ENS_6half_tEfNS_4arch4Sm80ELb1ELb0ELb0ELb0ELb0ELb0ELb1ELb0EEENS1_21CollectiveEpilogueFwdIS9_NS6_IJNS7_ILi1EEESF_SF_EEESA_SC_Li256ELb0ELb1ELb0ELb0EEENS1_30DynamicPersistentTileSchedulerILi256ELi256ELb0ELb1ELb0EEEEEEEEEvNT_6ParamsE,"a",@progbits
	.sectionflags	@""
	.align	4
.nv.constant0._ZN7cutlass13device_kernelIN5flash19enable_sm80_to_sm89INS1_16FlashAttnFwdSm80INS1_25CollectiveMainloopFwdSm80ILi8ELi1ELb1EN4cute5tupleIJNS5_1CILi128EEES8_S8_EEELi128ENS_6half_tEfNS_4arch4Sm80ELb1ELb0ELb0ELb0ELb0ELb0ELb1ELb0EEENS1_21CollectiveEpilogueFwdIS9_NS6_IJNS7_ILi1EEESF_SF_EEESA_SC_Li256ELb0ELb1ELb0ELb0EEENS1_30DynamicPersistentTileSchedulerILi256ELi256ELb0ELb1ELb0EEEEEEEEEvNT_6ParamsE:
	.zero		1960


//--------------------- .nv.constant0._ZN7cutlass13device_kernelIN5flash19enable_sm80_to_sm89INS1_16FlashAttnFwdSm80INS1_25CollectiveMainloopFwdSm80ILi8ELi1ELb1EN4cute5tupleIJNS5_1CILi128EEES8_S8_EEELi128ENS_6half_tEfNS_4arch4Sm80ELb1ELb0ELb0ELb1ELb0ELb0ELb1ELb0EEENS1_21CollectiveEpilogueFwdIS9_NS6_IJNS7_ILi1EEESF_SF_EEESA_SC_Li256ELb1ELb1ELb0ELb0EEENS1_19SingleTileSchedulerILb1ELb0ELb1ELi128EEEEEEEEEvNT_6ParamsE --------------------------
	.section	.nv.constant0._ZN7cutlass13device_kernelIN5flash19enable_sm80_to_sm89INS1_16FlashAttnFwdSm80INS1_25CollectiveMainloopFwdSm80ILi8ELi1ELb1EN4cute5tupleIJNS5_1CILi128EEES8_S8_EEELi128ENS_6half_tEfNS_4arch4Sm80ELb1ELb0ELb0ELb1ELb0ELb0ELb1ELb0EEENS1_21CollectiveEpilogueFwdIS9_NS6_IJNS7_ILi1EEESF_SF_EEESA_SC_Li256ELb1ELb1ELb0ELb0EEENS1_19SingleTileSchedulerILb1ELb0ELb1ELi128EEEEEEEEEvNT_6ParamsE,"a",@progbits
	.sectionflags	@""
	.align	4
.nv.constant0._ZN7cutlass13device_kernelIN5flash19enable_sm80_to_sm89INS1_16FlashAttnFwdSm80INS1_25CollectiveMainloopFwdSm80ILi8ELi1ELb1EN4cute5tupleIJNS5_1CILi128EEES8_S8_EEELi128ENS_6half_tEfNS_4arch4Sm80ELb1ELb0ELb0ELb1ELb0ELb0ELb1ELb0EEENS1_21CollectiveEpilogueFwdIS9_NS6_IJNS7_ILi1EEESF_SF_EEESA_SC_Li256ELb1ELb1ELb0ELb0EEENS1_19SingleTileSchedulerILb1ELb0ELb1ELi128EEEEEEEEEvNT_6ParamsE:
	.zero		1944


//--------------------- .nv.constant0._ZN7cutlass13device_kernelIN5flash19enable_sm80_to_sm89INS1_16FlashAttnFwdSm80INS1_25CollectiveMainloopFwdSm80ILi8ELi1ELb1EN4cute5tupleIJNS5_1CILi128EEES8_S8_EEELi128ENS_6half_tEfNS_4arch4Sm80ELb1ELb0ELb0ELb1ELb0ELb1ELb1ELb0EEENS1_21CollectiveEpilogueFwdIS9_NS6_IJNS7_ILi1EEESF_SF_EEESA_SC_Li256ELb1ELb1ELb0ELb0EEENS1_19SingleTileSchedulerILb1ELb0ELb1ELi128EEEEEEEEEvNT_6ParamsE --------------------------
	.section	.nv.constant0._ZN7cutlass13device_kernelIN5flash19enable_sm80_to_sm89INS1_16FlashAttnFwdSm80INS1_25CollectiveMainloopFwdSm80ILi8ELi1ELb1EN4cute5tupleIJNS5_1CILi128EEES8_S8_EEELi128ENS_6half_tEfNS_4arch4Sm80ELb1ELb0ELb0ELb1ELb0ELb1ELb1ELb0EEENS1_21CollectiveEpilogueFwdIS9_NS6_IJNS7_ILi1EEESF_SF_EEESA_SC_Li256ELb1ELb1ELb0ELb0EEENS1_19SingleTileSchedulerILb1ELb0ELb1ELi128EEEEEEEEEvNT_6ParamsE,"a",@progbits
	.sectionflags	@""
	.align	4
.nv.constant0._ZN7cutlass13device_kernelIN5flash19enable_sm80_to_sm89INS1_16FlashAttnFwdSm80INS1_25CollectiveMainloopFwdSm80ILi8ELi1ELb1EN4cute5tupleIJNS5_1CILi128EEES8_S8_EEELi128ENS_6half_tEfNS_4arch4Sm80ELb1ELb0ELb0ELb1ELb0ELb1ELb1ELb0EEENS1_21CollectiveEpilogueFwdIS9_NS6_IJNS7_ILi1EEESF_SF_EEESA_SC_Li256ELb1ELb1ELb0ELb0EEENS1_19SingleTileSchedulerILb1ELb0ELb1ELi128EEEEEEEEEvNT_6ParamsE:
	.zero		1944


//--------------------- .nv.constant0._ZN7cutlass13device_kernelIN5flash19enable_sm80_to_sm89INS1_16FlashAttnFwdSm80INS1_25CollectiveMainloopFwdSm80ILi4ELi1ELb0EN4cute5tupleIJNS5_1CILi128EEENS7_ILi64EEES8_EEELi128ENS_6half_tEfNS_4arch4Sm80ELb0ELb0ELb0ELb0ELb0ELb0ELb1ELb0EEENS1_21CollectiveEpilogueFwdINS6_IJS8_S8_S9_EEENS6_IJNS7_ILi1EEESH_SH_EEESB_SD_Li128ELb0ELb1ELb0ELb0EEENS1_19SingleTileSchedulerILb0ELb0ELb1ELi128EEEEEEEEEvNT_6ParamsE --------------------------
	.section	.nv.constant0._ZN7cutlass13device_kernelIN5flash19enable_sm80_to_sm89INS1_16FlashAttnFwdSm80INS1_25CollectiveMainloopFwdSm80ILi4ELi1ELb0EN4cute5tupleIJNS5_1CILi128EEENS7_ILi64EEES8_EEELi128ENS_6half_tEfNS_4arch4Sm80ELb0ELb0ELb0ELb0ELb0ELb0ELb1ELb0EEENS1_21CollectiveEpilogueFwdINS6_IJS8_S8_S9_EEENS6_IJNS7_ILi1EEESH_SH_EEESB_SD_Li128ELb0ELb1ELb0ELb0EEENS1_19SingleTileSchedulerILb0ELb0ELb1ELi128EEEEEEEEEvNT_6ParamsE,"a",@progbits
	.sectionflags	@""
	.align	4
.nv.constant0._ZN7cutlass13device_kernelIN5flash19enable_sm80_to_sm89INS1_16FlashAttnFwdSm80INS1_25CollectiveMainloopFwdSm80ILi4ELi1ELb0EN4cute5tupleIJNS5_1CILi128EEENS7_ILi64EEES8_EEELi128ENS_6half_tEfNS_4arch4Sm80ELb0ELb0ELb0ELb0ELb0ELb0ELb1ELb0EEENS1_21CollectiveEpilogueFwdINS6_IJS8_S8_S9_EEENS6_IJNS7_ILi1EEESH_SH_EEESB_SD_Li128ELb0ELb1ELb0ELb0EEENS1_19SingleTileSchedulerILb0ELb0ELb1ELi128EEEEEEEEEvNT_6ParamsE:
	.zero		1944


//--------------------- .nv.constant0._ZN7cutlass13device_kernelIN5flash19enable_sm80_to_sm89INS1_16FlashAttnFwdSm80INS1_25CollectiveMainloopFwdSm80ILi4ELi1ELb0EN4cute5tupleIJNS5_1CILi128EEENS7_ILi64EEES8_EEELi128ENS_6half_tEfNS_4arch4Sm80ELb0ELb0ELb0ELb1ELb0ELb0ELb1ELb0EEENS1_21CollectiveEpilogueFwdINS6_IJS8_S8_S9_EEENS6_IJNS7_ILi1EEESH_SH_EEESB_SD_Li128ELb1ELb1ELb0ELb0EEENS1_19SingleTileSchedulerILb1ELb0ELb1ELi128EEEEEEEEEvNT_6ParamsE --------------------------
	.section	.nv.constant0._ZN7cutlass13device_kernelIN5flash19enable_sm80_to_sm89INS1_16FlashAttnFwdSm80INS1_25CollectiveMainloopFwdSm80ILi4ELi1ELb0EN4cute5tupleIJNS5_1CILi128EEENS7_ILi64EEES8_EEELi128ENS_6half_tEfNS_4arch4Sm80ELb0ELb0ELb0ELb1ELb0ELb0ELb1ELb0EEENS1_21CollectiveEpilogueFwdINS6_IJS8_S8_S9_EEENS6_IJNS7_ILi1EEESH_SH_EEESB_SD_Li128ELb1ELb1ELb0ELb0EEENS1_19SingleTileSchedulerILb1ELb0ELb1ELi128EEEEEEEEEvNT_6ParamsE,"a",@progbits
	.sectionflags	@""
	.align	4
.nv.constant0._ZN7cutlass13device_kernelIN5flash19enable_sm80_to_sm89INS1_16FlashAttnFwdSm80INS1_25CollectiveMainloopFwdSm80ILi4ELi1ELb0EN4cute5tupleIJNS5_1CILi128EEENS7_ILi64EEES8_EEELi128ENS_6half_tEfNS_4arch4Sm80ELb0ELb0ELb0ELb1ELb0ELb0ELb1ELb0EEENS1_21CollectiveEpilogueFwdINS6_IJS8_S8_S9_EEENS6_IJNS7_ILi1EEESH_SH_EEESB_SD_Li128ELb1ELb1ELb0ELb0EEENS1_19SingleTileSchedulerILb1ELb0ELb1ELi128EEEEEEEEEvNT_6ParamsE:
	.zero		1944


//--------------------- .nv.constant0._ZN7cutlass13device_kernelIN5flash19enable_sm80_to_sm89INS1_16FlashAttnFwdSm80INS1_25CollectiveMainloopFwdSm80ILi4ELi1ELb0EN4cute5tupleIJNS5_1CILi128EEENS7_ILi64EEES8_EEELi128ENS_6half_tEfNS_4arch4Sm80ELb0ELb0ELb0ELb1ELb0ELb1ELb1ELb0EEENS1_21CollectiveEpilogueFwdINS6_IJS8_S8_S9_EEENS6_IJNS7_ILi1EEESH_SH_EEESB_SD_Li128ELb1ELb1ELb0ELb0EEENS1_19SingleTileSchedulerILb1ELb0ELb1ELi128EEEEEEEEEvNT_6ParamsE --------------------------
	.section	.nv.constant0._ZN7cutlass13device_kernelIN5flash19enable_sm80_to_sm89INS1_16FlashAttnFwdSm80INS1_25CollectiveMainloopFwdSm80ILi4ELi1ELb0EN4cute5tupleIJNS5_1CILi128EEENS7_ILi64EEES8_EEELi128ENS_6half_tEfNS_4arch4Sm80ELb0ELb0ELb0ELb1ELb0ELb1ELb1ELb0EEENS1_21CollectiveEpilogueFwdINS6_IJS8_S8_S9_EEENS6_IJNS7_ILi1EEESH_SH_EEESB_SD_Li128ELb1ELb1ELb0ELb0EEENS1_19SingleTileSchedulerILb1ELb0ELb1ELi128EEEEEEEEEvNT_6ParamsE,"a",@progbits
	.sectionflags	@""
	.align	4
.nv.constant0._ZN7cutlass13device_kernelIN5flash19enable_sm80_to_sm89INS1_16FlashAttnFwdSm80INS1_25CollectiveMainloopFwdSm80ILi4ELi1ELb0EN4cute5tupleIJNS5_1CILi128EEENS7_ILi64EEES8_EEELi128ENS_6half_tEfNS_4arch4Sm80ELb0ELb0ELb0ELb1ELb0ELb1ELb1ELb0EEENS1_21CollectiveEpilogueFwdINS6_IJS8_S8_S9_EEENS6_IJNS7_ILi1EEESH_SH_EEESB_SD_Li128ELb1ELb1ELb0ELb0EEENS1_19SingleTileSchedulerILb1ELb0ELb1ELi128EEEEEEEEEvNT_6ParamsE:
	.zero		1944


//--------------------- .nv.constant0._ZN7cutlass13device_kernelIN5flash19enable_sm80_to_sm89INS1_16FlashAttnFwdSm80INS1_25CollectiveMainloopFwdSm80ILi4ELi1ELb0EN4cute5tupleIJNS5_1CILi128EEENS7_ILi48EEES8_EEELi128ENS_6half_tEfNS_4arch4Sm80ELb0ELb1ELb0ELb0ELb0ELb0ELb1ELb0EEENS1_21CollectiveEpilogueFwdINS6_IJS8_S8_S9_EEENS6_IJNS7_ILi1EEESH_SH_EEESB_SD_Li128ELb0ELb1ELb0ELb0EEENS1_19SingleTileSchedulerILb0ELb0ELb1ELi128EEEEEEEEEvNT_6ParamsE --------------------------
	.section	.nv.constant0._ZN7cutlass13device_kernelIN5flash19enable_sm80_to_sm89INS1_16FlashAttnFwdSm80INS1_25CollectiveMainloopFwdSm80ILi4ELi1ELb0EN4cute5tupleIJNS5_1CILi128EEENS7_ILi48EEES8_EEELi128ENS_6half_tEfNS_4arch4Sm80ELb0ELb1ELb0ELb0ELb0ELb0ELb1ELb0EEENS1_21CollectiveEpilogueFwdINS6_IJS8_S8_S9_EEENS6_IJNS7_ILi1EEESH_SH_EEESB_SD_Li128ELb0ELb1ELb0ELb0EEENS1_19SingleTileSchedulerILb0ELb0ELb1ELi128EEEEEEEEEvNT_6ParamsE,"a",@progbits
	.sectionflags	@""
	.align	4
.nv.constant0._ZN7cutlass13device_kernelIN5flash19enable_sm80_to_sm89INS1_16FlashAttnFwdSm80INS1_25CollectiveMainloopFwdSm80ILi4ELi1ELb0EN4cute5tupleIJNS5_1CILi128EEENS7_ILi48EEES8_EEELi128ENS_6half_tEfNS_4arch4Sm80ELb0ELb1ELb0ELb0ELb0ELb0ELb1ELb0EEENS1_21CollectiveEpilogueFwdINS6_IJS8_S8_S9_EEENS6_IJNS7_ILi1EEESH_SH_EEESB_SD_Li128ELb0ELb1ELb0ELb0EEENS1_19SingleTileSchedulerILb0ELb0ELb1ELi128EEEEEEEEEvNT_6ParamsE:
	.zero		1944


//--------------------- .nv.constant0._ZN7cutlass13device_kernelIN5flash19enable_sm80_to_sm89INS1_16FlashAttnFwdSm80INS1_25CollectiveMainloopFwdSm80ILi4ELi1ELb0EN4cute5tupleIJNS5_1CILi128EEENS7_ILi48EEES8_EEELi128ENS_6half_tEfNS_4arch4Sm80ELb0ELb1ELb0ELb1ELb0ELb0ELb1ELb0EEENS1_21CollectiveEpilogueFwdINS6_IJS8_S8_S9_EEENS6_IJNS7_ILi1EEESH_SH_EEESB_SD_Li128ELb1ELb1ELb0ELb0EEENS1_19SingleTileSchedulerILb1ELb0ELb1ELi128EEEEEEEEEvNT_6ParamsE --------------------------
	.section	.nv.constant0._ZN7cutlass13device_kernelIN5flash19enable_sm80_to_sm89INS1_16FlashAttnFwdSm80INS1_25CollectiveMainloopFwdSm80ILi4ELi1ELb0EN4cute5tupleIJNS5_1CILi128EEENS7_ILi48EEES8_EEELi128ENS_6half_tEfNS_4arch4Sm80ELb0ELb1ELb0ELb1ELb0ELb0ELb1ELb0EEENS1_21CollectiveEpilogueFwdINS6_IJS8_S8_S9_EEENS6_IJNS7_ILi1EEESH_SH_EEESB_SD_Li128ELb1ELb1ELb0ELb0EEENS1_19SingleTileSchedulerILb1ELb0ELb1ELi128EEEEEEEEEvNT_6ParamsE,"a",@progbits
	.sectionflags	@""
	.align	4
.nv.constant0._ZN7cutlass13device_kernelIN5flash19enable_sm80_to_sm89INS1_16FlashAttnFwdSm80INS1_25CollectiveMainloopFwdSm80ILi4ELi1ELb0EN4cute5tupleIJNS5_1CILi128EEENS7_ILi48EEES8_EEELi128ENS_6half_tEfNS_4arch4Sm80ELb0ELb1ELb0ELb1ELb0ELb0ELb1ELb0EEENS1_21CollectiveEpilogueFwdINS6_IJS8_S8_S9_EEENS6_IJNS7_ILi1EEESH_SH_EEESB_SD_Li128ELb1ELb1ELb0ELb0EEENS1_19SingleTileSchedulerILb1ELb0ELb1ELi128EEEEEEEEEvNT_6ParamsE:
	.zero		1944


//--------------------- .nv.constant0._ZN7cutlass13device_kernelIN5flash19enable_sm80_to_sm89INS1_16FlashAttnFwdSm80INS1_25CollectiveMainloopFwdSm80ILi4ELi1ELb0EN4cute5tupleIJNS5_1CILi128EEENS7_ILi48EEES8_EEELi128ENS_6half_tEfNS_4arch4Sm80ELb0ELb1ELb0ELb1ELb0ELb1ELb1ELb0EEENS1_21CollectiveEpilogueFwdINS6_IJS8_S8_S9_EEENS6_IJNS7_ILi1EEESH_SH_EEESB_SD_Li128ELb1ELb1ELb0ELb0EEENS1_19SingleTileSchedulerILb1ELb0ELb1ELi128EEEEEEEEEvNT_6ParamsE --------------------------
	.section	.nv.constant0._ZN7cutlass13device_kernelIN5flash19enable_sm80_to_sm89INS1_16FlashAttnFwdSm80INS1_25CollectiveMainloopFwdSm80ILi4ELi1ELb0EN4cute5tupleIJNS5_1CILi128EEENS7_ILi48EEES8_EEELi128ENS_6half_tEfNS_4arch4Sm80ELb0ELb1ELb0ELb1ELb0ELb1ELb1ELb0EEENS1_21CollectiveEpilogueFwdINS6_IJS8_S8_S9_EEENS6_IJNS7_ILi1EEESH_SH_EEESB_SD_Li128ELb1ELb1ELb0ELb0EEENS1_19SingleTileSchedulerILb1ELb0ELb1ELi128EEEEEEEEEvNT_6ParamsE,"a",@progbits
	.sectionflags	@""
	.align	4
.nv.constant0._ZN7cutlass13device_kernelIN5flash19enable_sm80_to_sm89INS1_16FlashAttnFwdSm80INS1_25CollectiveMainloopFwdSm80ILi4ELi1ELb0EN4cute5tupleIJNS5_1CILi128EEENS7_ILi48EEES8_EEELi128ENS_6half_tEfNS_4arch4Sm80ELb0ELb1ELb0ELb1ELb0ELb1ELb1ELb0EEENS1_21CollectiveEpilogueFwdINS6_IJS8_S8_S9_EEENS6_IJNS7_ILi1EEESH_SH_EEESB_SD_Li128ELb1ELb1ELb0ELb0EEENS1_19SingleTileSchedulerILb1ELb0ELb1ELi128EEEEEEEEEvNT_6ParamsE:
	.zero		1944


//--------------------- .nv.constant0._ZN7cutlass13device_kernelIN5flash19enable_sm80_to_sm89INS1_16FlashAttnFwdSm80INS1_25CollectiveMainloopFwdSm80ILi4ELi1ELb0EN4cute5tupleIJNS5_1CILi128EEENS7_ILi64EEES8_EEELi128ENS_6half_tEfNS_4arch4Sm80ELb1ELb0ELb0ELb0ELb0ELb0ELb1ELb0EEENS1_21CollectiveEpilogueFwdINS6_IJS8_S8_S9_EEENS6_IJNS7_ILi1EEESH_SH_EEESB_SD_Li128ELb0ELb1ELb0ELb0EEENS1_30DynamicPersistentTileSchedulerILi128ELi128ELb0ELb1ELb0EEEEEEEEEvNT_6ParamsE --------------------------
	.section	.nv.constant0._ZN7cutlass13device_kernelIN5flash19enable_sm80_to_sm89INS1_16FlashAttnFwdSm80INS1_25CollectiveMainloopFwdSm80ILi4ELi1ELb0EN4cute5tupleIJNS5_1CILi128EEENS7_ILi64EEES8_EEELi128ENS_6half_tEfNS_4arch4Sm80ELb1ELb0ELb0ELb0ELb0ELb0ELb1ELb0EEENS1_21CollectiveEpilogueFwdINS6_IJS8_S8_S9_EEENS6_IJNS7_ILi1EEESH_SH_EEESB_SD_Li128ELb0ELb1ELb0ELb0EEENS1_30DynamicPersistentTileSchedulerILi128ELi128ELb0ELb1ELb0EEEEEEEEEvNT_6ParamsE,"a",@progbits
	.sectionflags	@""
	.align	4
.nv.constant0._ZN7cutlass13device_kernelIN5flash19enable_sm80_to_sm89INS1_16FlashAttnFwdSm80INS1_25CollectiveMainloopFwdSm80ILi4ELi1ELb0EN4cute5tupleIJNS5_1CILi128EEENS7_ILi64EEES8_EEELi128ENS_6half_tEfNS_4arch4Sm80ELb1ELb0ELb0ELb0ELb0ELb0ELb1ELb0EEENS1_21CollectiveEpilogueFwdINS6_IJS8_S8_S9_EEENS6_IJNS7_ILi1EEESH_SH_EEESB_SD_Li128ELb0ELb1ELb0ELb0EEENS1_30DynamicPersistentTileSchedulerILi128ELi128ELb0ELb1ELb0EEEEEEEEEvNT_6ParamsE:
	.zero		1960


//--------------------- .nv.constant0._ZN7cutlass13device_kernelIN5flash19enable_sm80_to_sm89INS1_16FlashAttnFwdSm80INS1_25CollectiveMainloopFwdSm80ILi4ELi1ELb0EN4cute5tupleIJNS5_1CILi128EEENS7_ILi64EEES8_EEELi128ENS_6half_tEfNS_4arch4Sm80ELb1ELb0ELb0ELb1ELb0ELb0ELb1ELb0EEENS1_21CollectiveEpilogueFwdINS6_IJS8_S8_S9_EEENS6_IJNS7_ILi1EEESH_SH_EEESB_SD_Li128ELb1ELb1ELb0ELb0EEENS1_19SingleTileSchedulerILb1ELb0ELb1ELi128EEEEEEEEEvNT_6ParamsE --------------------------
	.section	.nv.constant0._ZN7cutlass13device_kernelIN5flash19enable_sm80_to_sm89INS1_16FlashAttnFwdSm80INS1_25CollectiveMainloopFwdSm80ILi4ELi1ELb0EN4cute5tupleIJNS5_1CILi128EEENS7_ILi64EEES8_EEELi128ENS_6half_tEfNS_4arch4Sm80ELb1ELb0ELb0ELb1ELb0ELb0ELb1ELb0EEENS1_21CollectiveEpilogueFwdINS6_IJS8_S8_S9_EEENS6_IJNS7_ILi1EEESH_SH_EEESB_SD_Li128ELb1ELb1ELb0ELb0EEENS1_19SingleTileSchedulerILb1ELb0ELb1ELi128EEEEEEEEEvNT_6ParamsE,"a",@progbits
	.sectionflags	@""
	.align	4
.nv.constant0._ZN7cutlass13device_kernelIN5flash19enable_sm80_to_sm89INS1_16FlashAttnFwdSm80INS1_25CollectiveMainloopFwdSm80ILi4ELi1ELb0EN4cute5tupleIJNS5_1CILi128EEENS7_ILi64EEES8_EEELi128ENS_6half_tEfNS_4arch4Sm80ELb1ELb0ELb0ELb1ELb0ELb0ELb1ELb0EEENS1_21CollectiveEpilogueFwdINS6_IJS8_S8_S9_EEENS6_IJNS7_ILi1EEESH_SH_EEESB_SD_Li128ELb1ELb1ELb0ELb0EEENS1_19SingleTileSchedulerILb1ELb0ELb1ELi128EEEEEEEEEvNT_6ParamsE:
	.zero		1944


//--------------------- .nv.constant0._ZN7cutlass13device_kernelIN5flash19enable_sm80_to_sm89INS1_16FlashAttnFwdSm80INS1_25CollectiveMainloopFwdSm80ILi4ELi1ELb0EN4cute5tupleIJNS5_1CILi128EEENS7_ILi64EEES8_EEELi128ENS_6half_tEfNS_4arch4Sm80ELb1ELb0ELb0ELb1ELb0ELb1ELb1ELb0EEENS1_21CollectiveEpilogueFwdINS6_IJS8_S8_S9_EEENS6_IJNS7_ILi1EEESH_SH_EEESB_SD_Li128ELb1ELb1ELb0ELb0EEENS1_19SingleTileSchedulerILb1ELb0ELb1ELi128EEEEEEEEEvNT_6ParamsE --------------------------
	.section	.nv.constant0._ZN7cutlass13device_kernelIN5flash19enable_sm80_to_sm89INS1_16FlashAttnFwdSm80INS1_25CollectiveMainloopFwdSm80ILi4ELi1ELb0EN4cute5tupleIJNS5_1CILi128EEENS7_ILi64EEES8_EEELi128ENS_6half_tEfNS_4arch4Sm80ELb1ELb0ELb0ELb1ELb0ELb1ELb1ELb0EEENS1_21CollectiveEpilogueFwdINS6_IJS8_S8_S9_EEENS6_IJNS7_ILi1EEESH_SH_EEESB_SD_Li128ELb1ELb1ELb0ELb0EEENS1_19SingleTileSchedulerILb1ELb0ELb1ELi128EEEEEEEEEvNT_6ParamsE,"a",@progbits
	.sectionflags	@""
	.align	4
.nv.constant0._ZN7cutlass13device_kernelIN5flash19enable_sm80_to_sm89INS1_16FlashAttnFwdSm80INS1_25CollectiveMainloopFwdSm80ILi4ELi1ELb0EN4cute5tupleIJNS5_1CILi128EEENS7_ILi64EEES8_EEELi128ENS_6half_tEfNS_4arch4Sm80ELb1ELb0ELb0ELb1ELb0ELb1ELb1ELb0EEENS1_21CollectiveEpilogueFwdINS6_IJS8_S8_S9_EEENS6_IJNS7_ILi1EEESH_SH_EEESB_SD_Li128ELb1ELb1ELb0ELb0EEENS1_19SingleTileSchedulerILb1ELb0ELb1ELi128EEEEEEEEEvNT_6ParamsE:
	.zero		1944


//--------------------- SYMBOLS --------------------------

	.type		.nv.reservedSmem.offset0,@object
	.size		.nv.reservedSmem.offset0,0x4
